//
// Generated by NVIDIA NVVM Compiler
//
// Compiler Build ID: CL-36424714
// Cuda compilation tools, release 13.0, V13.0.88
// Based on NVVM 20.0.0
//

.version 9.0
.target sm_100
.address_size 64

	// .globl	_Z19applyRopeEmbeddingsPfiiif
.global .align 4 .b8 __cudart_i2opi_f[24] = {65, 144, 67, 60, 153, 149, 98, 219, 192, 221, 52, 245, 209, 87, 39, 252, 41, 21, 68, 78, 110, 131, 249, 162};

.visible .entry _Z19applyRopeEmbeddingsPfiiif(
	.param .u64 .ptr .align 1 _Z19applyRopeEmbeddingsPfiiif_param_0,
	.param .u32 _Z19applyRopeEmbeddingsPfiiif_param_1,
	.param .u32 _Z19applyRopeEmbeddingsPfiiif_param_2,
	.param .u32 _Z19applyRopeEmbeddingsPfiiif_param_3,
	.param .f32 _Z19applyRopeEmbeddingsPfiiif_param_4
)
{
	.local .align 4 .b8 	__local_depot0[28];
	.reg .b64 	%SP;
	.reg .b64 	%SPL;
	.reg .pred 	%p<43>;
	.reg .b32 	%r<116>;
	.reg .b32 	%f<136>;
	.reg .b64 	%rd<43>;
	.reg .b64 	%fd<5>;

	mov.u64 	%SPL, __local_depot0;
	ld.param.u64 	%rd16, [_Z19applyRopeEmbeddingsPfiiif_param_0];
	ld.param.u32 	%r33, [_Z19applyRopeEmbeddingsPfiiif_param_1];
	ld.param.u32 	%r31, [_Z19applyRopeEmbeddingsPfiiif_param_2];
	ld.param.u32 	%r32, [_Z19applyRopeEmbeddingsPfiiif_param_3];
	ld.param.f32 	%f20, [_Z19applyRopeEmbeddingsPfiiif_param_4];
	add.u64 	%rd1, %SPL, 0;
	mov.u32 	%r34, %ctaid.x;
	mov.u32 	%r35, %ntid.x;
	mov.u32 	%r36, %tid.x;
	mad.lo.s32 	%r37, %r34, %r35, %r36;
	mul.lo.s32 	%r38, %r32, %r31;
	shr.u32 	%r39, %r38, 31;
	add.s32 	%r40, %r38, %r39;
	shr.s32 	%r41, %r40, 1;
	div.s32 	%r1, %r37, %r41;
	mul.lo.s32 	%r42, %r1, %r41;
	sub.s32 	%r43, %r37, %r42;
	shr.u32 	%r44, %r32, 31;
	add.s32 	%r45, %r32, %r44;
	shr.s32 	%r46, %r45, 1;
	div.s32 	%r2, %r43, %r46;
	mul.lo.s32 	%r47, %r2, %r46;
	sub.s32 	%r3, %r43, %r47;
	setp.ge.s32 	%p1, %r1, %r33;
	setp.ge.s32 	%p2, %r2, %r31;
	or.pred  	%p3, %p1, %p2;
	setp.lt.s32 	%p4, %r32, -1;
	or.pred  	%p5, %p4, %p3;
	mov.f32 	%f133, 0f3F800000;
	@%p5 bra 	$L__BB0_26;
	cvt.rn.f32.s32 	%f22, %r3;
	add.f32 	%f23, %f22, %f22;
	cvt.rn.f32.s32 	%f24, %r32;
	div.rn.f32 	%f1, %f23, %f24;
	mul.f32 	%f25, %f1, 0f3F000000;
	cvt.rzi.f32.f32 	%f26, %f25;
	add.f32 	%f27, %f26, %f26;
	sub.f32 	%f28, %f1, %f27;
	abs.f32 	%f2, %f28;
	abs.f32 	%f3, %f20;
	setp.lt.f32 	%p6, %f3, 0f00800000;
	mul.f32 	%f29, %f3, 0f4B800000;
	selp.f32 	%f30, %f29, %f3, %p6;
	selp.f32 	%f31, 0fC1C00000, 0f00000000, %p6;
	mov.b32 	%r48, %f30;
	add.s32 	%r49, %r48, -1060439283;
	and.b32  	%r50, %r49, -8388608;
	sub.s32 	%r51, %r48, %r50;
	mov.b32 	%f32, %r51;
	cvt.rn.f32.s32 	%f33, %r50;
	fma.rn.f32 	%f34, %f33, 0f34000000, %f31;
	add.f32 	%f35, %f32, 0fBF800000;
	add.f32 	%f36, %f32, 0f3F800000;
	rcp.approx.ftz.f32 	%f37, %f36;
	add.f32 	%f38, %f35, %f35;
	mul.f32 	%f39, %f38, %f37;
	mul.f32 	%f40, %f39, %f39;
	sub.f32 	%f41, %f35, %f39;
	add.f32 	%f42, %f41, %f41;
	neg.f32 	%f43, %f39;
	fma.rn.f32 	%f44, %f43, %f35, %f42;
	mul.rn.f32 	%f45, %f37, %f44;
	fma.rn.f32 	%f46, %f40, 0f3A2C32E4, 0f3B52E7DB;
	fma.rn.f32 	%f47, %f46, %f40, 0f3C93BB73;
	fma.rn.f32 	%f48, %f47, %f40, 0f3DF6384F;
	mul.rn.f32 	%f49, %f48, %f40;
	fma.rn.f32 	%f50, %f39, 0f3FB8AA3B, %f34;
	sub.f32 	%f51, %f34, %f50;
	fma.rn.f32 	%f52, %f39, 0f3FB8AA3B, %f51;
	fma.rn.f32 	%f53, %f45, 0f3FB8AA3B, %f52;
	fma.rn.f32 	%f54, %f39, 0f32A55E34, %f53;
	mul.f32 	%f55, %f49, 0f40400000;
	fma.rn.f32 	%f56, %f55, %f45, %f54;
	fma.rn.f32 	%f57, %f49, %f39, %f56;
	add.rn.f32 	%f58, %f50, %f57;
	neg.f32 	%f59, %f50;
	add.rn.f32 	%f60, %f58, %f59;
	neg.f32 	%f61, %f60;
	add.rn.f32 	%f62, %f57, %f61;
	mul.rn.f32 	%f63, %f58, %f1;
	neg.f32 	%f64, %f63;
	fma.rn.f32 	%f65, %f58, %f1, %f64;
	fma.rn.f32 	%f66, %f62, %f1, %f65;
	cvt.rni.f32.f32 	%f67, %f63;
	sub.f32 	%f68, %f63, %f67;
	add.f32 	%f69, %f68, %f66;
	fma.rn.f32 	%f70, %f69, 0f391FCB8E, 0f3AAF85ED;
	fma.rn.f32 	%f71, %f70, %f69, 0f3C1D9856;
	fma.rn.f32 	%f72, %f71, %f69, 0f3D6357BB;
	fma.rn.f32 	%f73, %f72, %f69, 0f3E75FDEC;
	fma.rn.f32 	%f74, %f73, %f69, 0f3F317218;
	fma.rn.f32 	%f75, %f74, %f69, 0f3F800000;
	cvt.rzi.s32.f32 	%r52, %f67;
	setp.gt.f32 	%p7, %f67, 0f00000000;
	selp.b32 	%r53, 0, -2097152000, %p7;
	add.s32 	%r54, %r53, 2130706432;
	mov.b32 	%f76, %r54;
	mul.f32 	%f77, %f75, %f76;
	shl.b32 	%r55, %r52, 23;
	sub.s32 	%r56, %r55, %r53;
	mov.b32 	%f78, %r56;
	mul.f32 	%f79, %f77, %f78;
	abs.f32 	%f80, %f63;
	setp.gt.f32 	%p8, %f80, 0f43180000;
	setp.lt.f32 	%p9, %f63, 0f00000000;
	selp.f32 	%f81, 0f00000000, 0f7F800000, %p9;
	selp.f32 	%f4, %f81, %f79, %p8;
	setp.eq.f32 	%p10, %f20, 0f3F800000;
	setp.eq.f32 	%p11, %f1, 0f00000000;
	or.pred  	%p12, %p10, %p11;
	@%p12 bra 	$L__BB0_9;
	setp.num.f32 	%p13, %f3, %f3;
	abs.f32 	%f82, %f1;
	setp.num.f32 	%p14, %f82, %f82;
	and.pred  	%p15, %p13, %p14;
	@%p15 bra 	$L__BB0_4;
	add.rn.f32 	%f133, %f20, %f1;
	bra.uni 	$L__BB0_9;
$L__BB0_4:
	setp.neu.f32 	%p16, %f20, 0f00000000;
	setp.neu.f32 	%p17, %f3, 0f7F800000;
	and.pred  	%p18, %p16, %p17;
	@%p18 bra 	$L__BB0_6;
	setp.neu.f32 	%p25, %f2, 0f3F800000;
	add.f32 	%f87, %f20, %f20;
	mov.b32 	%r57, %f87;
	setp.lt.f32 	%p26, %f1, 0f00000000;
	xor.b32  	%r58, %r57, 2139095040;
	selp.b32 	%r59, %r58, %r57, %p26;
	and.b32  	%r60, %r59, 2147483647;
	selp.b32 	%r61, %r60, %r59, %p25;
	mov.b32 	%f133, %r61;
	bra.uni 	$L__BB0_9;
$L__BB0_6:
	setp.eq.f32 	%p19, %f20, 0fBF800000;
	setp.eq.f32 	%p20, %f82, 0f7F800000;
	and.pred  	%p21, %p19, %p20;
	@%p21 bra 	$L__BB0_9;
	setp.geu.f32 	%p22, %f20, 0f00000000;
	mov.f32 	%f133, %f4;
	@%p22 bra 	$L__BB0_9;
	setp.neu.f32 	%p23, %f2, 0f3F800000;
	neg.f32 	%f84, %f4;
	selp.f32 	%f85, %f4, %f84, %p23;
	cvt.rmi.f32.f32 	%f86, %f1;
	setp.neu.f32 	%p24, %f1, %f86;
	selp.f32 	%f133, 0f7FFFFFFF, %f85, %p24;
$L__BB0_9:
	rcp.rn.f32 	%f88, %f133;
	cvt.rn.f32.s32 	%f89, %r2;
	mul.f32 	%f10, %f88, %f89;
	mul.f32 	%f90, %f10, 0f3F22F983;
	cvt.rni.s32.f32 	%r115, %f90;
	cvt.rn.f32.s32 	%f91, %r115;
	fma.rn.f32 	%f92, %f91, 0fBFC90FDA, %f10;
	fma.rn.f32 	%f93, %f91, 0fB3A22168, %f92;
	fma.rn.f32 	%f135, %f91, 0fA7C234C5, %f93;
	abs.f32 	%f12, %f10;
	setp.ltu.f32 	%p27, %f12, 0f47CE4780;
	mov.u32 	%r111, %r115;
	mov.f32 	%f134, %f135;
	@%p27 bra 	$L__BB0_17;
	setp.neu.f32 	%p28, %f12, 0f7F800000;
	@%p28 bra 	$L__BB0_12;
	mov.f32 	%f96, 0f00000000;
	mul.rn.f32 	%f134, %f10, %f96;
	mov.b32 	%r111, 0;
	bra.uni 	$L__BB0_17;
$L__BB0_12:
	mov.b32 	%r5, %f10;
	shl.b32 	%r63, %r5, 8;
	or.b32  	%r6, %r63, -2147483648;
	mov.b64 	%rd39, 0;
	mov.b32 	%r108, 0;
	mov.u64 	%rd37, __cudart_i2opi_f;
	mov.u64 	%rd38, %rd1;
$L__BB0_13:
	.pragma "nounroll";
	ld.global.nc.u32 	%r64, [%rd37];
	mad.wide.u32 	%rd20, %r64, %r6, %rd39;
	shr.u64 	%rd39, %rd20, 32;
	st.local.u32 	[%rd38], %rd20;
	add.s32 	%r108, %r108, 1;
	add.s64 	%rd38, %rd38, 4;
	add.s64 	%rd37, %rd37, 4;
	setp.ne.s32 	%p29, %r108, 6;
	@%p29 bra 	$L__BB0_13;
	shr.u32 	%r65, %r5, 23;
	st.local.u32 	[%rd1+24], %rd39;
	and.b32  	%r9, %r65, 31;
	and.b32  	%r66, %r65, 224;
	add.s32 	%r67, %r66, -128;
	shr.u32 	%r68, %r67, 5;
	mul.wide.u32 	%rd21, %r68, 4;
	sub.s64 	%rd8, %rd1, %rd21;
	ld.local.u32 	%r109, [%rd8+24];
	ld.local.u32 	%r110, [%rd8+20];
	setp.eq.s32 	%p30, %r9, 0;
	@%p30 bra 	$L__BB0_16;
	shf.l.wrap.b32 	%r109, %r110, %r109, %r9;
	ld.local.u32 	%r69, [%rd8+16];
	shf.l.wrap.b32 	%r110, %r69, %r110, %r9;
$L__BB0_16:
	shr.u32 	%r70, %r109, 30;
	shf.l.wrap.b32 	%r71, %r110, %r109, 2;
	shl.b32 	%r72, %r110, 2;
	shr.u32 	%r73, %r71, 31;
	add.s32 	%r74, %r73, %r70;
	neg.s32 	%r75, %r74;
	setp.lt.s32 	%p31, %r5, 0;
	selp.b32 	%r111, %r75, %r74, %p31;
	xor.b32  	%r76, %r71, %r5;
	shr.s32 	%r77, %r71, 31;
	xor.b32  	%r78, %r77, %r71;
	xor.b32  	%r79, %r77, %r72;
	cvt.u64.u32 	%rd22, %r78;
	shl.b64 	%rd23, %rd22, 32;
	cvt.u64.u32 	%rd24, %r79;
	or.b64  	%rd25, %rd23, %rd24;
	cvt.rn.f64.s64 	%fd1, %rd25;
	mul.f64 	%fd2, %fd1, 0d3BF921FB54442D19;
	cvt.rn.f32.f64 	%f94, %fd2;
	neg.f32 	%f95, %f94;
	setp.lt.s32 	%p32, %r76, 0;
	selp.f32 	%f134, %f95, %f94, %p32;
$L__BB0_17:
	setp.ltu.f32 	%p33, %f12, 0f47CE4780;
	mul.rn.f32 	%f97, %f134, %f134;
	and.b32  	%r81, %r111, 1;
	setp.eq.b32 	%p34, %r81, 1;
	selp.f32 	%f98, 0f3F800000, %f134, %p34;
	fma.rn.f32 	%f99, %f97, %f98, 0f00000000;
	fma.rn.f32 	%f100, %f97, 0f37CBAC00, 0fBAB607ED;
	selp.f32 	%f101, %f100, 0fB94D4153, %p34;
	selp.f32 	%f102, 0f3D2AAABB, 0f3C0885E4, %p34;
	fma.rn.f32 	%f103, %f101, %f97, %f102;
	selp.f32 	%f104, 0fBEFFFFFF, 0fBE2AAAA8, %p34;
	fma.rn.f32 	%f105, %f103, %f97, %f104;
	fma.rn.f32 	%f106, %f105, %f99, %f98;
	and.b32  	%r82, %r111, 2;
	setp.eq.s32 	%p35, %r82, 0;
	mov.f32 	%f107, 0f00000000;
	sub.f32 	%f108, %f107, %f106;
	selp.f32 	%f16, %f106, %f108, %p35;
	@%p33 bra 	$L__BB0_25;
	setp.neu.f32 	%p36, %f12, 0f7F800000;
	@%p36 bra 	$L__BB0_20;
	mov.f32 	%f111, 0f00000000;
	mul.rn.f32 	%f135, %f10, %f111;
	mov.b32 	%r115, 0;
	bra.uni 	$L__BB0_25;
$L__BB0_20:
	mov.b32 	%r18, %f10;
	shl.b32 	%r84, %r18, 8;
	or.b32  	%r19, %r84, -2147483648;
	mov.b64 	%rd42, 0;
	mov.b32 	%r112, 0;
	mov.u64 	%rd40, __cudart_i2opi_f;
	mov.u64 	%rd41, %rd1;
$L__BB0_21:
	.pragma "nounroll";
	ld.global.nc.u32 	%r85, [%rd40];
	mad.wide.u32 	%rd28, %r85, %r19, %rd42;
	shr.u64 	%rd42, %rd28, 32;
	st.local.u32 	[%rd41], %rd28;
	add.s32 	%r112, %r112, 1;
	add.s64 	%rd41, %rd41, 4;
	add.s64 	%rd40, %rd40, 4;
	setp.ne.s32 	%p37, %r112, 6;
	@%p37 bra 	$L__BB0_21;
	shr.u32 	%r86, %r18, 23;
	st.local.u32 	[%rd1+24], %rd42;
	and.b32  	%r22, %r86, 31;
	and.b32  	%r87, %r86, 224;
	add.s32 	%r88, %r87, -128;
	shr.u32 	%r89, %r88, 5;
	mul.wide.u32 	%rd29, %r89, 4;
	sub.s64 	%rd15, %rd1, %rd29;
	ld.local.u32 	%r113, [%rd15+24];
	ld.local.u32 	%r114, [%rd15+20];
	setp.eq.s32 	%p38, %r22, 0;
	@%p38 bra 	$L__BB0_24;
	shf.l.wrap.b32 	%r113, %r114, %r113, %r22;
	ld.local.u32 	%r90, [%rd15+16];
	shf.l.wrap.b32 	%r114, %r90, %r114, %r22;
$L__BB0_24:
	shr.u32 	%r91, %r113, 30;
	shf.l.wrap.b32 	%r92, %r114, %r113, 2;
	shl.b32 	%r93, %r114, 2;
	shr.u32 	%r94, %r92, 31;
	add.s32 	%r95, %r94, %r91;
	neg.s32 	%r96, %r95;
	setp.lt.s32 	%p39, %r18, 0;
	selp.b32 	%r115, %r96, %r95, %p39;
	xor.b32  	%r97, %r92, %r18;
	shr.s32 	%r98, %r92, 31;
	xor.b32  	%r99, %r98, %r92;
	xor.b32  	%r100, %r98, %r93;
	cvt.u64.u32 	%rd30, %r99;
	shl.b64 	%rd31, %rd30, 32;
	cvt.u64.u32 	%rd32, %r100;
	or.b64  	%rd33, %rd31, %rd32;
	cvt.rn.f64.s64 	%fd3, %rd33;
	mul.f64 	%fd4, %fd3, 0d3BF921FB54442D19;
	cvt.rn.f32.f64 	%f109, %fd4;
	neg.f32 	%f110, %f109;
	setp.lt.s32 	%p40, %r97, 0;
	selp.f32 	%f135, %f110, %f109, %p40;
$L__BB0_25:
	add.s32 	%r102, %r115, 1;
	mul.rn.f32 	%f112, %f135, %f135;
	and.b32  	%r103, %r115, 1;
	setp.eq.b32 	%p41, %r103, 1;
	selp.f32 	%f113, %f135, 0f3F800000, %p41;
	fma.rn.f32 	%f114, %f112, %f113, 0f00000000;
	fma.rn.f32 	%f115, %f112, 0f37CBAC00, 0fBAB607ED;
	selp.f32 	%f116, 0fB94D4153, %f115, %p41;
	selp.f32 	%f117, 0f3C0885E4, 0f3D2AAABB, %p41;
	fma.rn.f32 	%f118, %f116, %f112, %f117;
	selp.f32 	%f119, 0fBE2AAAA8, 0fBEFFFFFF, %p41;
	fma.rn.f32 	%f120, %f118, %f112, %f119;
	fma.rn.f32 	%f121, %f120, %f114, %f113;
	and.b32  	%r104, %r102, 2;
	setp.eq.s32 	%p42, %r104, 0;
	mov.f32 	%f122, 0f00000000;
	sub.f32 	%f123, %f122, %f121;
	selp.f32 	%f124, %f121, %f123, %p42;
	shl.b32 	%r105, %r3, 1;
	mad.lo.s32 	%r106, %r1, %r31, %r2;
	mad.lo.s32 	%r107, %r106, %r32, %r105;
	cvta.to.global.u64 	%rd34, %rd16;
	mul.wide.s32 	%rd35, %r107, 4;
	add.s64 	%rd36, %rd34, %rd35;
	ld.global.f32 	%f125, [%rd36];
	ld.global.f32 	%f126, [%rd36+4];
	mul.f32 	%f127, %f125, %f124;
	mul.f32 	%f128, %f16, %f126;
	sub.f32 	%f129, %f127, %f128;
	st.global.f32 	[%rd36], %f129;
	mul.f32 	%f130, %f126, %f124;
	fma.rn.f32 	%f131, %f16, %f125, %f130;
	st.global.f32 	[%rd36+4], %f131;
$L__BB0_26:
	ret;

}


// ===== COMPILED SASS (sm_100) =====

	.target	sm_100

	.elftype	@"ET_EXEC"


//--------------------- .note.nv.tkinfo           --------------------------
	.section	.note.nv.tkinfo,"",@"SHT_NOTE"
	.sectionflags	@"SHF_NOTE_NV_TKINFO"
	.tkinfo
        /*0018*/ 	.word	0x00000002
        /*0030*/ 	.string	""
        /*0030*/ 	.string	"ptxas"
        /*0030*/ 	.string	"Cuda compilation tools, release 13.0, V13.0.88"
        /*0030*/ 	.string	"Build cuda_13.0.r13.0/compiler.36424714_0"
        /*0030*/ 	.string	"-arch sm_100 -m 64 "



//--------------------- .note.nv.cuinfo           --------------------------
	.section	.note.nv.cuinfo,"",@"SHT_NOTE"
	.sectionflags	@"SHF_NOTE_NV_CUINFO"
        /*0018*/ 	.short	0x0002
        /*001a*/ 	.short	0x0064
        /*001c*/ 	.short	0x0082
	.zero		2


//--------------------- .nv.info                  --------------------------
	.section	.nv.info,"",@"SHT_CUDA_INFO"
	.align	4


	//----- nvinfo : EIATTR_REGCOUNT
	.align		4
        /*0000*/ 	.byte	0x04, 0x2f
        /*0002*/ 	.short	(.L_2 - .L_1)
	.align		4
.L_1:
        /*0004*/ 	.word	index@(_Z19applyRopeEmbeddingsPfiiif)
        /*0008*/ 	.word	0x00000014


	//----- nvinfo : EIATTR_FRAME_SIZE
	.align		4
.L_2:
        /*000c*/ 	.byte	0x04, 0x11
        /*000e*/ 	.short	(.L_4 - .L_3)
	.align		4
.L_3:
        /*0010*/ 	.word	index@($__internal_1_$__cuda_sm3x_div_rn_noftz_f32_slowpath)
        /*0014*/ 	.word	0x00000020


	//----- nvinfo : EIATTR_FRAME_SIZE
	.align		4
.L_4:
        /*0018*/ 	.byte	0x04, 0x11
        /*001a*/ 	.short	(.L_6 - .L_5)
	.align		4
.L_5:
        /*001c*/ 	.word	index@($__internal_0_$__cuda_sm20_rcp_rn_f32_slowpath)
        /*0020*/ 	.word	0x00000020


	//----- nvinfo : EIATTR_FRAME_SIZE
	.align		4
.L_6:
        /*0024*/ 	.byte	0x04, 0x11
        /*0026*/ 	.short	(.L_8 - .L_7)
	.align		4
.L_7:
        /*0028*/ 	.word	index@(_Z19applyRopeEmbeddingsPfiiif)
        /*002c*/ 	.word	0x00000020


	//----- nvinfo : EIATTR_MIN_STACK_SIZE
	.align		4
.L_8:
        /*0030*/ 	.byte	0x04, 0x12
        /*0032*/ 	.short	(.L_10 - .L_9)
	.align		4
.L_9:
        /*0034*/ 	.word	index@(_Z19applyRopeEmbeddingsPfiiif)
        /*0038*/ 	.word	0x00000020
.L_10:


//--------------------- .nv.compat                --------------------------
	.section	.nv.compat,"",@"SHT_CUDA_COMPAT_INFO"
	.align	4
        /*0000*/ 	.byte	0x02, 0x09, 0x00, 0x00, 0x02, 0x02, 0x01, 0x00, 0x02, 0x05, 0x05, 0x00, 0x03, 0x07, 0x01, 0x01
        /*0010*/ 	.byte	0x02, 0x03, 0x00, 0x00, 0x02, 0x06, 0x01, 0x00, 0x04, 0x0b, 0x08, 0x00, 0x01, 0x00, 0x00, 0x00
        /*0020*/ 	.byte	0x00, 0x00, 0x00, 0x00


//--------------------- .nv.info._Z19applyRopeEmbeddingsPfiiif --------------------------
	.section	.nv.info._Z19applyRopeEmbeddingsPfiiif,"",@"SHT_CUDA_INFO"
	.sectionflags	@""
	.align	4


	//----- nvinfo : EIATTR_CUDA_API_VERSION
	.align		4
        /*0000*/ 	.byte	0x04, 0x37
        /*0002*/ 	.short	(.L_12 - .L_11)
.L_11:
        /*0004*/ 	.word	0x00000082


	//----- nvinfo : EIATTR_KPARAM_INFO
	.align		4
.L_12:
        /*0008*/ 	.byte	0x04, 0x17
        /*000a*/ 	.short	(.L_14 - .L_13)
.L_13:
        /*000c*/ 	.word	0x00000000
        /*0010*/ 	.short	0x0004
        /*0012*/ 	.short	0x0014
        /*0014*/ 	.byte	0x00, 0xf0, 0x11, 0x00


	//----- nvinfo : EIATTR_KPARAM_INFO
	.align		4
.L_14:
        /*0018*/ 	.byte	0x04, 0x17
        /*001a*/ 	.short	(.L_16 - .L_15)
.L_15:
        /*001c*/ 	.word	0x00000000
        /*0020*/ 	.short	0x0003
        /*0022*/ 	.short	0x0010
        /*0024*/ 	.byte	0x00, 0xf0, 0x11, 0x00


	//----- nvinfo : EIATTR_KPARAM_INFO
	.align		4
.L_16:
        /*0028*/ 	.byte	0x04, 0x17
        /*002a*/ 	.short	(.L_18 - .L_17)
.L_17:
        /*002c*/ 	.word	0x00000000
        /*0030*/ 	.short	0x0002
        /*0032*/ 	.short	0x000c
        /*0034*/ 	.byte	0x00, 0xf0, 0x11, 0x00


	//----- nvinfo : EIATTR_KPARAM_INFO
	.align		4
.L_18:
        /*0038*/ 	.byte	0x04, 0x17
        /*003a*/ 	.short	(.L_20 - .L_19)
.L_19:
        /*003c*/ 	.word	0x00000000
        /*0040*/ 	.short	0x0001
        /*0042*/ 	.short	0x0008
        /*0044*/ 	.byte	0x00, 0xf0, 0x11, 0x00


	//----- nvinfo : EIATTR_KPARAM_INFO
	.align		4
.L_20:
        /*0048*/ 	.byte	0x04, 0x17
        /*004a*/ 	.short	(.L_22 - .L_21)
.L_21:
        /*004c*/ 	.word	0x00000000
        /*0050*/ 	.short	0x0000
        /*0052*/ 	.short	0x0000
        /*0054*/ 	.byte	0x00, 0xf5, 0x21, 0x00


	//----- nvinfo : EIATTR_SPARSE_MMA_MASK
	.align		4
.L_22:
        /*0058*/ 	.byte	0x03, 0x50
        /*005a*/ 	.short	0x0000


	//----- nvinfo : EIATTR_MAXREG_COUNT
	.align		4
        /*005c*/ 	.byte	0x03, 0x1b
        /*005e*/ 	.short	0x00ff


	//----- nvinfo : EIATTR_MERCURY_ISA_VERSION
	.align		4
        /*0060*/ 	.byte	0x03, 0x5f
        /*0062*/ 	.short	0x0101


	//----- nvinfo : EIATTR_VRC_CTA_INIT_COUNT
	.align		4
        /*0064*/ 	.byte	0x02, 0x4a
	.zero		1
	.zero		1


	//----- nvinfo : EIATTR_EXIT_INSTR_OFFSETS
	.align		4
        /*0068*/ 	.byte	0x04, 0x1c
        /*006a*/ 	.short	(.L_24 - .L_23)


	//   ....[0]....
.L_23:
        /*006c*/ 	.word	0x00000460


	//   ....[1]....
        /*0070*/ 	.word	0x00001750


	//----- nvinfo : EIATTR_CRS_STACK_SIZE
	.align		4
.L_24:
        /*0074*/ 	.byte	0x04, 0x1e
        /*0076*/ 	.short	(.L_26 - .L_25)
.L_25:
        /*0078*/ 	.word	0x00000000


	//----- nvinfo : EIATTR_CBANK_PARAM_SIZE
	.align		4
.L_26:
        /*007c*/ 	.byte	0x03, 0x19
        /*007e*/ 	.short	0x0018


	//----- nvinfo : EIATTR_PARAM_CBANK
	.align		4
        /*0080*/ 	.byte	0x04, 0x0a
        /*0082*/ 	.short	(.L_28 - .L_27)
	.align		4
.L_27:
        /*0084*/ 	.word	index@(.nv.constant0._Z19applyRopeEmbeddingsPfiiif)
        /*0088*/ 	.short	0x0380
        /*008a*/ 	.short	0x0018


	//----- nvinfo : EIATTR_SW_WAR
	.align		4
.L_28:
        /*008c*/ 	.byte	0x04, 0x36
        /*008e*/ 	.short	(.L_30 - .L_29)
.L_29:
        /*0090*/ 	.word	0x00000008
.L_30:


//--------------------- .nv.callgraph             --------------------------
	.section	.nv.callgraph,"",@"SHT_CUDA_CALLGRAPH"
	.align	4
	.sectionentsize	8
	.align		4
        /*0000*/ 	.word	0x00000000
	.align		4
        /*0004*/ 	.word	0xffffffff
	.align		4
        /*0008*/ 	.word	0x00000000
	.align		4
        /*000c*/ 	.word	0xfffffffe
	.align		4
        /*0010*/ 	.word	0x00000000
	.align		4
        /*0014*/ 	.word	0xfffffffd
	.align		4
        /*0018*/ 	.word	0x00000000
	.align		4
        /*001c*/ 	.word	0xfffffffc


//--------------------- .nv.constant4             --------------------------
	.section	.nv.constant4,"a",@progbits
	.align	8
	.align		8
.nv.constant4:
        /*0000*/ 	.dword	__cudart_i2opi_f


//--------------------- .text._Z19applyRopeEmbeddingsPfiiif --------------------------
	.section	.text._Z19applyRopeEmbeddingsPfiiif,"ax",@progbits
	.align	128
        .global         _Z19applyRopeEmbeddingsPfiiif
        .type           _Z19applyRopeEmbeddingsPfiiif,@function
        .size           _Z19applyRopeEmbeddingsPfiiif,(.L_x_31 - _Z19applyRopeEmbeddingsPfiiif)
        .other          _Z19applyRopeEmbeddingsPfiiif,@"STO_CUDA_ENTRY STV_DEFAULT"
_Z19applyRopeEmbeddingsPfiiif:
.text._Z19applyRopeEmbeddingsPfiiif:
[----:B------:R-:W0:Y:S08]  /*0000*/  LDC R1, c[0x0][0x37c] ;  /* 0x0000df00ff017b82 */ /* 0x000e300000000800 */
[----:B------:R-:W1:Y:S01]  /*0010*/  LDC R0, c[0x0][0x390] ;  /* 0x0000e400ff007b82 */ /* 0x000e620000000800 */
[----:B------:R-:W1:Y:S01]  /*0020*/  LDCU UR5, c[0x0][0x38c] ;  /* 0x00007180ff0577ac */ /* 0x000e620008000800 */
[----:B------:R-:W2:Y:S01]  /*0030*/  S2R R8, SR_TID.X ;  /* 0x0000000000087919 */ /* 0x000ea20000002100 */
[----:B0-----:R-:W-:-:S05]  /*0040*/  VIADD R1, R1, 0xffffffe0 ;  /* 0xffffffe001017836 */ /* 0x001fca0000000000 */
[----:B------:R-:W2:Y:S08]  /*0050*/  S2UR UR4, SR_CTAID.X ;  /* 0x00000000000479c3 */ /* 0x000eb00000002500 */
[----:B------:R-:W2:Y:S01]  /*0060*/  LDC R3, c[0x0][0x360] ;  /* 0x0000d800ff037b82 */ /* 0x000ea20000000800 */
[----:B-1----:R-:W-:-:S05]  /*0070*/  IMAD R2, R0, UR5, RZ ;  /* 0x0000000500027c24 */ /* 0x002fca000f8e02ff */
[----:B------:R-:W-:-:S04]  /*0080*/  LEA.HI R2, R2, R2, RZ, 0x1 ;  /* 0x0000000202027211 */ /* 0x000fc800078f08ff */
[----:B------:R-:W-:-:S04]  /*0090*/  SHF.R.S32.HI R2, RZ, 0x1, R2 ;  /* 0x00000001ff027819 */ /* 0x000fc80000011402 */
[----:B------:R-:W-:Y:S01]  /*00a0*/  IABS R9, R2 ;  /* 0x0000000200097213 */ /* 0x000fe20000000000 */
[----:B--2---:R-:W-:-:S03]  /*00b0*/  IMAD R3, R3, UR4, R8 ;  /* 0x0000000403037c24 */ /* 0x004fc6000f8e0208 */
[----:B------:R-:W0:Y:S01]  /*00c0*/  I2F.RP R6, R9 ;  /* 0x0000000900067306 */ /* 0x000e220000209400 */
[----:B------:R-:W1:Y:S07]  /*00d0*/  LDCU UR4, c[0x0][0x388] ;  /* 0x00007100ff0477ac */ /* 0x000e6e0008000800 */
[----:B0-----:R-:W0:Y:S02]  /*00e0*/  MUFU.RCP R6, R6 ;  /* 0x0000000600067308 */ /* 0x001e240000001000 */
[----:B0-----:R-:W-:Y:S01]  /*00f0*/  VIADD R4, R6, 0xffffffe ;  /* 0x0ffffffe06047836 */ /* 0x001fe20000000000 */
[----:B------:R-:W-:-:S05]  /*0100*/  IABS R6, R3 ;  /* 0x0000000300067213 */ /* 0x000fca0000000000 */
[----:B------:R0:W2:Y:S02]  /*0110*/  F2I.FTZ.U32.TRUNC.NTZ R5, R4 ;  /* 0x0000000400057305 */ /* 0x0000a4000021f000 */
[----:B0-----:R-:W-:Y:S02]  /*0120*/  IMAD.MOV.U32 R4, RZ, RZ, RZ ;  /* 0x000000ffff047224 */ /* 0x001fe400078e00ff */
[----:B--2---:R-:W-:-:S04]  /*0130*/  IMAD.MOV R7, RZ, RZ, -R5 ;  /* 0x000000ffff077224 */ /* 0x004fc800078e0a05 */
[----:B------:R-:W-:Y:S01]  /*0140*/  IMAD.MOV.U32 R8, RZ, RZ, R7 ;  /* 0x000000ffff087224 */ /* 0x000fe200078e0007 */
[----:B------:R-:W-:-:S03]  /*0150*/  LEA.HI R7, R0, R0, RZ, 0x1 ;  /* 0x0000000000077211 */ /* 0x000fc600078f08ff */
[----:B------:R-:W-:Y:S01]  /*0160*/  IMAD R11, R8, R9, RZ ;  /* 0x00000009080b7224 */ /* 0x000fe200078e02ff */
[----:B------:R-:W-:Y:S02]  /*0170*/  SHF.R.S32.HI R7, RZ, 0x1, R7 ;  /* 0x00000001ff077819 */ /* 0x000fe40000011407 */
[----:B------:R-:W-:Y:S01]  /*0180*/  IABS R8, R2 ;  /* 0x0000000200087213 */ /* 0x000fe20000000000 */
[----:B------:R-:W-:Y:S01]  /*0190*/  IMAD.HI.U32 R5, R5, R11, R4 ;  /* 0x0000000b05057227 */ /* 0x000fe200078e0004 */
[----:B------:R-:W-:-:S03]  /*01a0*/  IABS R4, R7 ;  /* 0x0000000700047213 */ /* 0x000fc60000000000 */
[----:B------:R-:W-:Y:S01]  /*01b0*/  IMAD.MOV R8, RZ, RZ, -R8 ;  /* 0x000000ffff087224 */ /* 0x000fe200078e0a08 */
[----:B------:R-:W0:Y:S01]  /*01c0*/  I2F.RP R10, R4 ;  /* 0x00000004000a7306 */ /* 0x000e220000209400 */
[----:B------:R-:W-:-:S04]  /*01d0*/  IMAD.HI.U32 R5, R5, R6, RZ ;  /* 0x0000000605057227 */ /* 0x000fc800078e00ff */
[----:B------:R-:W-:-:S05]  /*01e0*/  IMAD R6, R5, R8, R6 ;  /* 0x0000000805067224 */ /* 0x000fca00078e0206 */
[----:B------:R-:W-:Y:S01]  /*01f0*/  ISETP.GT.U32.AND P2, PT, R9, R6, PT ;  /* 0x000000060900720c */ /* 0x000fe20003f44070 */
[----:B0-----:R-:W0:-:S12]  /*0200*/  MUFU.RCP R10, R10 ;  /* 0x0000000a000a7308 */ /* 0x001e180000001000 */
[-C--:B------:R-:W-:Y:S01]  /*0210*/  @!P2 IADD3 R6, PT, PT, R6, -R9.reuse, RZ ;  /* 0x800000090606a210 */ /* 0x080fe20007ffe0ff */
[----:B------:R-:W-:Y:S01]  /*0220*/  @!P2 VIADD R5, R5, 0x1 ;  /* 0x000000010505a836 */ /* 0x000fe20000000000 */
[----:B------:R-:W-:Y:S02]  /*0230*/  ISETP.NE.AND P2, PT, R2, RZ, PT ;  /* 0x000000ff0200720c */ /* 0x000fe40003f45270 */
[----:B------:R-:W-:Y:S02]  /*0240*/  ISETP.GE.U32.AND P0, PT, R6, R9, PT ;  /* 0x000000090600720c */ /* 0x000fe40003f06070 */
[----:B------:R-:W-:Y:S01]  /*0250*/  LOP3.LUT R6, R3, R2, RZ, 0x3c, !PT ;  /* 0x0000000203067212 */ /* 0x000fe200078e3cff */
[----:B0-----:R-:W-:-:S03]  /*0260*/  VIADD R8, R10, 0xffffffe ;  /* 0x0ffffffe0a087836 */ /* 0x001fc60000000000 */
[----:B------:R-:W-:Y:S02]  /*0270*/  ISETP.GE.AND P1, PT, R6, RZ, PT ;  /* 0x000000ff0600720c */ /* 0x000fe40003f26270 */
[----:B------:R-:W-:Y:S01]  /*0280*/  IABS R10, R7 ;  /* 0x00000007000a7213 */ /* 0x000fe20000000000 */
[----:B------:R0:W2:Y:S04]  /*0290*/  F2I.FTZ.U32.TRUNC.NTZ R9, R8 ;  /* 0x0000000800097305 */ /* 0x0000a8000021f000 */
[----:B------:R-:W-:Y:S02]  /*02a0*/  @P0 VIADD R5, R5, 0x1 ;  /* 0x0000000105050836 */ /* 0x000fe40000000000 */
[----:B------:R-:W-:Y:S02]  /*02b0*/  IMAD.MOV R10, RZ, RZ, -R10 ;  /* 0x000000ffff0a7224 */ /* 0x000fe400078e0a0a */
[----:B0-----:R-:W-:-:S02]  /*02c0*/  IMAD.MOV.U32 R8, RZ, RZ, RZ ;  /* 0x000000ffff087224 */ /* 0x001fc400078e00ff */
[----:B------:R-:W-:Y:S01]  /*02d0*/  @!P1 IMAD.MOV R5, RZ, RZ, -R5 ;  /* 0x000000ffff059224 */ /* 0x000fe200078e0a05 */
[----:B------:R-:W-:Y:S01]  /*02e0*/  @!P2 LOP3.LUT R5, RZ, R2, RZ, 0x33, !PT ;  /* 0x00000002ff05a212 */ /* 0x000fe200078e33ff */
[----:B--2---:R-:W-:-:S03]  /*02f0*/  IMAD.MOV R11, RZ, RZ, -R9 ;  /* 0x000000ffff0b7224 */ /* 0x004fc600078e0a09 */
[----:B------:R-:W-:-:S05]  /*0300*/  IADD3 R6, PT, PT, -R5, RZ, RZ ;  /* 0x000000ff05067210 */ /* 0x000fca0007ffe1ff */
[----:B------:R-:W-:Y:S02]  /*0310*/  IMAD R6, R2, R6, R3 ;  /* 0x0000000602067224 */ /* 0x000fe400078e0203 */
[----:B------:R-:W-:-:S03]  /*0320*/  IMAD R3, R11, R4, RZ ;  /* 0x000000040b037224 */ /* 0x000fc600078e02ff */
[----:B------:R-:W-:Y:S01]  /*0330*/  IABS R2, R6 ;  /* 0x0000000600027213 */ /* 0x000fe20000000000 */
[----:B------:R-:W-:-:S04]  /*0340*/  IMAD.HI.U32 R8, R9, R3, R8 ;  /* 0x0000000309087227 */ /* 0x000fc800078e0008 */
[----:B------:R-:W-:Y:S02]  /*0350*/  IMAD.MOV.U32 R3, RZ, RZ, R2 ;  /* 0x000000ffff037224 */ /* 0x000fe400078e0002 */
[----:B------:R-:W-:Y:S02]  /*0360*/  IMAD.MOV.U32 R2, RZ, RZ, R10 ;  /* 0x000000ffff027224 */ /* 0x000fe400078e000a */
[----:B------:R-:W-:-:S04]  /*0370*/  IMAD.HI.U32 R10, R8, R3, RZ ;  /* 0x00000003080a7227 */ /* 0x000fc800078e00ff */
[----:B------:R-:W-:Y:S01]  /*0380*/  IMAD R3, R10, R2, R3 ;  /* 0x000000020a037224 */ /* 0x000fe200078e0203 */
[----:B------:R-:W-:-:S04]  /*0390*/  LOP3.LUT R2, R6, R7, RZ, 0x3c, !PT ;  /* 0x0000000706027212 */ /* 0x000fc800078e3cff */
[----:B------:R-:W-:Y:S02]  /*03a0*/  ISETP.GT.U32.AND P2, PT, R4, R3, PT ;  /* 0x000000030400720c */ /* 0x000fe40003f44070 */
[----:B------:R-:W-:-:S11]  /*03b0*/  ISETP.GE.AND P1, PT, R2, RZ, PT ;  /* 0x000000ff0200720c */ /* 0x000fd60003f26270 */
[----:B------:R-:W-:Y:S01]  /*03c0*/  @!P2 IMAD.IADD R3, R3, 0x1, -R4 ;  /* 0x000000010303a824 */ /* 0x000fe200078e0a04 */
[----:B------:R-:W-:Y:S02]  /*03d0*/  @!P2 IADD3 R10, PT, PT, R10, 0x1, RZ ;  /* 0x000000010a0aa810 */ /* 0x000fe40007ffe0ff */
[----:B------:R-:W-:Y:S02]  /*03e0*/  ISETP.NE.AND P2, PT, R7, RZ, PT ;  /* 0x000000ff0700720c */ /* 0x000fe40003f45270 */
[----:B------:R-:W-:-:S13]  /*03f0*/  ISETP.GE.U32.AND P0, PT, R3, R4, PT ;  /* 0x000000040300720c */ /* 0x000fda0003f06070 */
[----:B------:R-:W-:-:S04]  /*0400*/  @P0 VIADD R10, R10, 0x1 ;  /* 0x000000010a0a0836 */ /* 0x000fc80000000000 */
[----:B------:R-:W-:Y:S01]  /*0410*/  @!P1 IMAD.MOV R10, RZ, RZ, -R10 ;  /* 0x000000ffff0a9224 */ /* 0x000fe200078e0a0a */
[----:B------:R-:W-:-:S04]  /*0420*/  @!P2 LOP3.LUT R10, RZ, R7, RZ, 0x33, !PT ;  /* 0x00000007ff0aa212 */ /* 0x000fc800078e33ff */
[----:B------:R-:W-:-:S04]  /*0430*/  ISETP.GE.AND P0, PT, R10, UR5, PT ;  /* 0x000000050a007c0c */ /* 0x000fc8000bf06270 */
[----:B-1----:R-:W-:-:S04]  /*0440*/  ISETP.GE.OR P0, PT, R5, UR4, P0 ;  /* 0x0000000405007c0c */ /* 0x002fc80008706670 */
[----:B------:R-:W-:-:S13]  /*0450*/  ISETP.LT.OR P0, PT, R0, -0x1, P0 ;  /* 0xffffffff0000780c */ /* 0x000fda0000701670 */
[----:B------:R-:W-:Y:S05]  /*0460*/  @P0 EXIT ;  /* 0x000000000000094d */ /* 0x000fea0003800000 */
[----:B------:R-:W-:Y:S01]  /*0470*/  I2FP.F32.S32 R9, R0 ;  /* 0x0000000000097245 */ /* 0x000fe20000201400 */
[----:B------:R-:W-:Y:S01]  /*0480*/  IMAD.MOV R0, RZ, RZ, -R10 ;  /* 0x000000ffff007224 */ /* 0x000fe200078e0a0a */
[----:B------:R-:W-:Y:S02]  /*0490*/  BSSY.RECONVERGENT B0, `(.L_x_0) ;  /* 0x0000010000007945 */ /* 0x000fe40003800200 */
[----:B------:R-:W0:Y:S01]  /*04a0*/  MUFU.RCP R2, R9 ;  /* 0x0000000900027308 */ /* 0x000e220000001000 */
[----:B------:R-:W-:-:S05]  /*04b0*/  IMAD R7, R7, R0, R6 ;  /* 0x0000000007077224 */ /* 0x000fca00078e0206 */
[----:B------:R-:W-:-:S05]  /*04c0*/  I2FP.F32.S32 R0, R7 ;  /* 0x0000000700007245 */ /* 0x000fca0000201400 */
[----:B------:R-:W-:-:S04]  /*04d0*/  FADD R0, R0, R0 ;  /* 0x0000000000007221 */ /* 0x000fc80000000000 */
[----:B------:R-:W1:Y:S01]  /*04e0*/  FCHK P0, R0, R9 ;  /* 0x0000000900007302 */ /* 0x000e620000000000 */
[----:B0-----:R-:W-:-:S04]  /*04f0*/  FFMA R3, -R9, R2, 1 ;  /* 0x3f80000009037423 */ /* 0x001fc80000000102 */
[----:B------:R-:W-:Y:S01]  /*0500*/  FFMA R3, R2, R3, R2 ;  /* 0x0000000302037223 */ /* 0x000fe20000000002 */
[----:B------:R-:W-:-:S03]  /*0510*/  IMAD.MOV.U32 R2, RZ, RZ, 0x3f800000 ;  /* 0x3f800000ff027424 */ /* 0x000fc600078e00ff */
[----:B------:R-:W-:-:S04]  /*0520*/  FFMA R4, R0, R3, RZ ;  /* 0x0000000300047223 */ /* 0x000fc800000000ff */
[----:B------:R-:W-:-:S04]  /*0530*/  FFMA R6, -R9, R4, R0 ;  /* 0x0000000409067223 */ /* 0x000fc80000000100 */
[----:B------:R-:W-:Y:S01]  /*0540*/  FFMA R3, R3, R6, R4 ;  /* 0x0000000603037223 */ /* 0x000fe20000000004 */
[----:B-1----:R-:W-:Y:S06]  /*0550*/  @!P0 BRA `(.L_x_1) ;  /* 0x00000000000c8947 */ /* 0x002fec0003800000 */
[----:B------:R-:W-:-:S07]  /*0560*/  MOV R4, 0x580 ;  /* 0x0000058000047802 */ /* 0x000fce0000000f00 */
[----:B------:R-:W-:Y:S05]  /*0570*/  CALL.REL.NOINC `($__internal_1_$__cuda_sm3x_div_rn_noftz_f32_slowpath) ;  /* 0x0000001400507944 */ /* 0x000fea0003c00000 */
[----:B------:R-:W-:-:S07]  /*0580*/  IMAD.MOV.U32 R3, RZ, RZ, R0 ;  /* 0x000000ffff037224 */ /* 0x000fce00078e0000 */
.L_x_1:
[----:B------:R-:W-:Y:S05]  /*0590*/  BSYNC.RECONVERGENT B0 ;  /* 0x0000000000007941 */ /* 0x000fea0003800200 */
.L_x_0:
[----:B------:R-:W0:Y:S01]  /*05a0*/  LDC R0, c[0x0][0x394] ;  /* 0x0000e500ff007b82 */ /* 0x000e220000000800 */
[----:B------:R-:W-:Y:S01]  /*05b0*/  IMAD.MOV.U32 R15, RZ, RZ, 0x3a2c32e4 ;  /* 0x3a2c32e4ff0f7424 */ /* 0x000fe200078e00ff */
[----:B------:R-:W-:Y:S01]  /*05c0*/  BSSY.RECONVERGENT B0, `(.L_x_2) ;  /* 0x0000058000007945 */ /* 0x000fe20003800200 */
[C---:B0-----:R-:W-:Y:S01]  /*05d0*/  FMUL R9, |R0|.reuse, 16777216 ;  /* 0x4b80000000097820 */ /* 0x041fe20000400200 */
[----:B------:R-:W-:-:S04]  /*05e0*/  FSETP.GEU.AND P0, PT, |R0|, 1.175494350822287508e-38, PT ;  /* 0x008000000000780b */ /* 0x000fc80003f0e200 */
[----:B------:R-:W-:-:S04]  /*05f0*/  FSEL R9, R9, |R0|, !P0 ;  /* 0x4000000009097208 */ /* 0x000fc80004000000 */
[----:B------:R-:W-:-:S04]  /*0600*/  IADD3 R4, PT, PT, R9, -0x3f3504f3, RZ ;  /* 0xc0cafb0d09047810 */ /* 0x000fc80007ffe0ff */
[----:B------:R-:W-:Y:S02]  /*0610*/  LOP3.LUT R6, R4, 0xff800000, RZ, 0xc0, !PT ;  /* 0xff80000004067812 */ /* 0x000fe400078ec0ff */
[----:B------:R-:W-:-:S03]  /*0620*/  FSEL R4, RZ, -24, P0 ;  /* 0xc1c00000ff047808 */ /* 0x000fc60000000000 */
[----:B------:R-:W-:-:S04]  /*0630*/  IMAD.IADD R9, R9, 0x1, -R6 ;  /* 0x0000000109097824 */ /* 0x000fc800078e0a06 */
[C---:B------:R-:W-:Y:S01]  /*0640*/  FADD R11, R9.reuse, 1 ;  /* 0x3f800000090b7421 */ /* 0x040fe20000000000 */
[----:B------:R-:W-:Y:S01]  /*0650*/  FADD R8, R9, -1 ;  /* 0xbf80000009087421 */ /* 0x000fe20000000000 */
[----:B------:R-:W-:-:S03]  /*0660*/  I2FP.F32.S32 R9, R6 ;  /* 0x0000000600097245 */ /* 0x000fc60000201400 */
[----:B------:R-:W-:Y:S01]  /*0670*/  FADD R12, R8, R8 ;  /* 0x00000008080c7221 */ /* 0x000fe20000000000 */
[----:B------:R-:W0:Y:S01]  /*0680*/  MUFU.RCP R11, R11 ;  /* 0x0000000b000b7308 */ /* 0x000e220000001000 */
[----:B------:R-:W-:Y:S02]  /*0690*/  FFMA R9, R9, 1.1920928955078125e-07, R4 ;  /* 0x3400000009097823 */ /* 0x000fe40000000004 */
[----:B0-----:R-:W-:-:S04]  /*06a0*/  FMUL R12, R11, R12 ;  /* 0x0000000c0b0c7220 */ /* 0x001fc80000400000 */
[----:B------:R-:W-:Y:S01]  /*06b0*/  FADD R13, R8, -R12 ;  /* 0x8000000c080d7221 */ /* 0x000fe20000000000 */
[CC--:B------:R-:W-:Y:S01]  /*06c0*/  FMUL R6, R12.reuse, R12.reuse ;  /* 0x0000000c0c067220 */ /* 0x0c0fe20000400000 */
[----:B------:R-:W-:Y:S02]  /*06d0*/  FFMA R4, R12, 1.4426950216293334961, R9 ;  /* 0x3fb8aa3b0c047823 */ /* 0x000fe40000000009 */
[----:B------:R-:W-:Y:S01]  /*06e0*/  FADD R13, R13, R13 ;  /* 0x0000000d0d0d7221 */ /* 0x000fe20000000000 */
[----:B------:R-:W-:Y:S01]  /*06f0*/  FFMA R15, R6, R15, 0.0032181653659790754318 ;  /* 0x3b52e7db060f7423 */ /* 0x000fe2000000000f */
[----:B------:R-:W-:Y:S02]  /*0700*/  FADD R9, R9, -R4 ;  /* 0x8000000409097221 */ /* 0x000fe40000000000 */
[----:B------:R-:W-:Y:S01]  /*0710*/  FFMA R8, R8, -R12, R13 ;  /* 0x8000000c08087223 */ /* 0x000fe2000000000d */
[----:B------:R-:W-:Y:S01]  /*0720*/  FFMA R15, R6, R15, 0.018033718690276145935 ;  /* 0x3c93bb73060f7423 */ /* 0x000fe2000000000f */
[----:B------:R-:W-:-:S02]  /*0730*/  FFMA R9, R12, 1.4426950216293334961, R9 ;  /* 0x3fb8aa3b0c097823 */ /* 0x000fc40000000009 */
[----:B------:R-:W-:Y:S01]  /*0740*/  FMUL R8, R11, R8 ;  /* 0x000000080b087220 */ /* 0x000fe20000400000 */
[----:B------:R-:W-:-:S03]  /*0750*/  FFMA R15, R6, R15, 0.12022458761930465698 ;  /* 0x3df6384f060f7423 */ /* 0x000fc6000000000f */
[----:B------:R-:W-:Y:S01]  /*0760*/  FFMA R9, R8, 1.4426950216293334961, R9 ;  /* 0x3fb8aa3b08097823 */ /* 0x000fe20000000009 */
[----:B------:R-:W-:-:S03]  /*0770*/  FMUL R15, R6, R15 ;  /* 0x0000000f060f7220 */ /* 0x000fc60000400000 */
[----:B------:R-:W-:Y:S01]  /*0780*/  FFMA R9, R12, 1.9251366722983220825e-08, R9 ;  /* 0x32a55e340c097823 */ /* 0x000fe20000000009 */
[----:B------:R-:W-:-:S04]  /*0790*/  FMUL R6, R15, 3 ;  /* 0x404000000f067820 */ /* 0x000fc80000400000 */
[----:B------:R-:W-:Y:S01]  /*07a0*/  FFMA R6, R8, R6, R9 ;  /* 0x0000000608067223 */ /* 0x000fe20000000009 */
[----:B------:R-:W-:-:S03]  /*07b0*/  IMAD.MOV.U32 R8, RZ, RZ, 0x391fcb8e ;  /* 0x391fcb8eff087424 */ /* 0x000fc600078e00ff */
[----:B------:R-:W-:-:S04]  /*07c0*/  FFMA R15, R12, R15, R6 ;  /* 0x0000000f0c0f7223 */ /* 0x000fc80000000006 */
[----:B------:R-:W-:-:S04]  /*07d0*/  FADD R9, R4, R15 ;  /* 0x0000000f04097221 */ /* 0x000fc80000000000 */
[----:B------:R-:W-:Y:S01]  /*07e0*/  FMUL R6, R9, R3 ;  /* 0x0000000309067220 */ /* 0x000fe20000400000 */
[----:B------:R-:W-:-:S03]  /*07f0*/  FADD R4, -R4, R9 ;  /* 0x0000000904047221 */ /* 0x000fc60000000100 */
[----:B------:R-:W0:Y:S01]  /*0800*/  FRND R11, R6 ;  /* 0x00000006000b7307 */ /* 0x000e220000201000 */
[----:B------:R-:W-:Y:S01]  /*0810*/  FADD R4, R15, -R4 ;  /* 0x800000040f047221 */ /* 0x000fe20000000000 */
[-C--:B------:R-:W-:Y:S01]  /*0820*/  FFMA R9, R9, R3.reuse, -R6 ;  /* 0x0000000309097223 */ /* 0x080fe20000000806 */
[C---:B------:R-:W-:Y:S02]  /*0830*/  FSETP.GT.AND P1, PT, |R6|.reuse, 152, PT ;  /* 0x431800000600780b */ /* 0x040fe40003f24200 */
[----:B------:R-:W-:Y:S01]  /*0840*/  FSETP.GEU.AND P2, PT, R6, RZ, PT ;  /* 0x000000ff0600720b */ /* 0x000fe20003f4e000 */
[----:B------:R-:W-:Y:S02]  /*0850*/  FFMA R4, R4, R3, R9 ;  /* 0x0000000304047223 */ /* 0x000fe40000000009 */
[----:B------:R-:W1:Y:S01]  /*0860*/  F2I.NTZ R12, R6 ;  /* 0x00000006000c7305 */ /* 0x000e620000203100 */
[----:B0-----:R-:W-:Y:S01]  /*0870*/  FADD R9, R6, -R11 ;  /* 0x8000000b06097221 */ /* 0x001fe20000000000 */
[----:B------:R-:W-:-:S03]  /*0880*/  FSETP.GT.AND P0, PT, R11, RZ, PT ;  /* 0x000000ff0b00720b */ /* 0x000fc60003f04000 */
[----:B------:R-:W-:Y:S01]  /*0890*/  FADD R9, R4, R9 ;  /* 0x0000000904097221 */ /* 0x000fe20000000000 */
[----:B------:R-:W-:Y:S02]  /*08a0*/  SEL R11, RZ, 0x83000000, P0 ;  /* 0x83000000ff0b7807 */ /* 0x000fe40000000000 */
[----:B------:R-:W-:Y:S01]  /*08b0*/  FSETP.NEU.AND P0, PT, R3, RZ, PT ;  /* 0x000000ff0300720b */ /* 0x000fe20003f0d000 */
[----:B------:R-:W-:-:S03]  /*08c0*/  FFMA R4, R9, R8, 0.0013391353422775864601 ;  /* 0x3aaf85ed09047423 */ /* 0x000fc60000000008 */
[----:B------:R-:W-:Y:S01]  /*08d0*/  FSETP.EQ.OR P0, PT, R0, 1, !P0 ;  /* 0x3f8000000000780b */ /* 0x000fe20004702400 */
[----:B------:R-:W-:-:S04]  /*08e0*/  FFMA R4, R9, R4, 0.0096188392490148544312 ;  /* 0x3c1d985609047423 */ /* 0x000fc80000000004 */
[----:B------:R-:W-:-:S04]  /*08f0*/  FFMA R4, R9, R4, 0.055503588169813156128 ;  /* 0x3d6357bb09047423 */ /* 0x000fc80000000004 */
[----:B------:R-:W-:Y:S01]  /*0900*/  FFMA R8, R9, R4, 0.24022644758224487305 ;  /* 0x3e75fdec09087423 */ /* 0x000fe20000000004 */
[----:B------:R-:W-:-:S03]  /*0910*/  FMUL R4, R3, 0.5 ;  /* 0x3f00000003047820 */ /* 0x000fc60000400000 */
[----:B------:R-:W-:-:S03]  /*0920*/  FFMA R8, R9, R8, 0.69314718246459960938 ;  /* 0x3f31721809087423 */ /* 0x000fc60000000008 */
[----:B------:R-:W0:Y:S01]  /*0930*/  FRND.TRUNC R4, R4 ;  /* 0x0000000400047307 */ /* 0x000e22000020d000 */
[----:B------:R-:W-:Y:S01]  /*0940*/  FFMA R8, R9, R8, 1 ;  /* 0x3f80000009087423 */ /* 0x000fe20000000008 */
[----:B------:R-:W-:Y:S02]  /*0950*/  VIADD R9, R11, 0x7f000000 ;  /* 0x7f0000000b097836 */ /* 0x000fe40000000000 */
[----:B-1----:R-:W-:Y:S02]  /*0960*/  IMAD R11, R12, 0x800000, -R11 ;  /* 0x008000000c0b7824 */ /* 0x002fe400078e0a0b */
[----:B------:R-:W-:-:S04]  /*0970*/  FMUL R8, R8, R9 ;  /* 0x0000000908087220 */ /* 0x000fc80000400000 */
[----:B------:R-:W-:Y:S01]  /*0980*/  FMUL R8, R8, R11 ;  /* 0x0000000b08087220 */ /* 0x000fe20000400000 */
[----:B------:R-:W-:Y:S01]  /*0990*/  @P1 FSEL R8, RZ, +INF , !P2 ;  /* 0x7f800000ff081808 */ /* 0x000fe20005000000 */
[----:B0-----:R-:W-:Y:S01]  /*09a0*/  FADD R6, R4, R4 ;  /* 0x0000000404067221 */ /* 0x001fe20000000000 */
[----:B------:R-:W-:Y:S06]  /*09b0*/  @P0 BRA `(.L_x_3) ;  /* 0x0000000000600947 */ /* 0x000fec0003800000 */
[----:B------:R-:W-:-:S04]  /*09c0*/  FSETP.NAN.AND P0, PT, |R3|, |R3|, PT ;  /* 0x400000030300720b */ /* 0x000fc80003f08200 */
[----:B------:R-:W-:-:S13]  /*09d0*/  FSETP.NUM.AND P0, PT, |R0|, |R0|, !P0 ;  /* 0x400000000000720b */ /* 0x000fda0004707200 */
[----:B------:R-:W-:Y:S01]  /*09e0*/  @!P0 FADD R2, R3, R0 ;  /* 0x0000000003028221 */ /* 0x000fe20000000000 */
[----:B------:R-:W-:Y:S06]  /*09f0*/  @!P0 BRA `(.L_x_3) ;  /* 0x0000000000508947 */ /* 0x000fec0003800000 */
[----:B------:R-:W-:Y:S01]  /*0a00*/  FSETP.NEU.AND P0, PT, |R0|, +INF , PT ;  /* 0x7f8000000000780b */ /* 0x000fe20003f0d200 */
[----:B------:R-:W-:Y:S01]  /*0a10*/  FADD R6, -R6, R3 ;  /* 0x0000000306067221 */ /* 0x000fe20000000100 */
[----:B------:R-:W-:-:S13]  /*0a20*/  FSETP.NEU.AND P1, PT, R0, RZ, PT ;  /* 0x000000ff0000720b */ /* 0x000fda0003f2d000 */
[----:B------:R-:W-:Y:S05]  /*0a30*/  @P0 BRA P1, `(.L_x_4) ;  /* 0x0000000000180947 */ /* 0x000fea0000800000 */
[----:B------:R-:W-:Y:S01]  /*0a40*/  FSETP.GEU.AND P1, PT, R3, RZ, PT ;  /* 0x000000ff0300720b */ /* 0x000fe20003f2e000 */
[----:B------:R-:W-:Y:S01]  /*0a50*/  FADD R2, R0, R0 ;  /* 0x0000000000027221 */ /* 0x000fe20000000000 */
[----:B------:R-:W-:-:S11]  /*0a60*/  FSETP.NEU.AND P0, PT, |R6|, 1, PT ;  /* 0x3f8000000600780b */ /* 0x000fd60003f0d200 */
[----:B------:R-:W-:-:S04]  /*0a70*/  @!P1 LOP3.LUT R2, R2, 0x7f800000, RZ, 0x3c, !PT ;  /* 0x7f80000002029812 */ /* 0x000fc800078e3cff */
[----:B------:R-:W-:Y:S01]  /*0a80*/  @P0 LOP3.LUT R2, R2, 0x7fffffff, RZ, 0xc0, !PT ;  /* 0x7fffffff02020812 */ /* 0x000fe200078ec0ff */
[----:B------:R-:W-:Y:S06]  /*0a90*/  BRA `(.L_x_3) ;  /* 0x0000000000287947 */ /* 0x000fec0003800000 */
.L_x_4:
[----:B------:R-:W-:Y:S02]  /*0aa0*/  FSETP.NEU.AND P0, PT, |R3|, +INF , PT ;  /* 0x7f8000000300780b */ /* 0x000fe40003f0d200 */
[----:B------:R-:W-:-:S13]  /*0ab0*/  FSETP.EQ.AND P1, PT, R0, -1, PT ;  /* 0xbf8000000000780b */ /* 0x000fda0003f22000 */
[----:B------:R-:W-:Y:S05]  /*0ac0*/  @!P0 BRA P1, `(.L_x_3) ;  /* 0x00000000001c8947 */ /* 0x000fea0000800000 */
[----:B------:R-:W-:Y:S02]  /*0ad0*/  FSETP.GEU.AND P1, PT, R0, RZ, PT ;  /* 0x000000ff0000720b */ /* 0x000fe40003f2e000 */
[----:B------:R-:W-:-:S11]  /*0ae0*/  MOV R2, R8 ;  /* 0x0000000800027202 */ /* 0x000fd60000000f00 */
[----:B------:R-:W0:Y:S01]  /*0af0*/  @!P1 FRND.FLOOR R0, R3 ;  /* 0x0000000300009307 */ /* 0x000e220000205000 */
[----:B------:R-:W-:Y:S02]  /*0b00*/  @!P1 FSETP.NEU.AND P2, PT, |R6|, 1, PT ;  /* 0x3f8000000600980b */ /* 0x000fe40003f4d200 */
[----:B0-----:R-:W-:Y:S02]  /*0b10*/  @!P1 FSETP.NEU.AND P0, PT, R3, R0, PT ;  /* 0x000000000300920b */ /* 0x001fe40003f0d000 */
[----:B------:R-:W-:-:S04]  /*0b20*/  @!P1 FSEL R0, R8, -R8, P2 ;  /* 0x8000000808009208 */ /* 0x000fc80001000000 */
[----:B------:R-:W-:-:S07]  /*0b30*/  @!P1 FSEL R2, R0, +QNAN , !P0 ;  /* 0x7fffffff00029808 */ /* 0x000fce0004000000 */
.L_x_3:
[----:B------:R-:W-:Y:S05]  /*0b40*/  BSYNC.RECONVERGENT B0 ;  /* 0x0000000000007941 */ /* 0x000fea0003800200 */
.L_x_2:
[----:B------:R-:W-:Y:S01]  /*0b50*/  VIADD R0, R2, 0x1800000 ;  /* 0x0180000002007836 */ /* 0x000fe20000000000 */
[----:B------:R-:W-:Y:S04]  /*0b60*/  BSSY.RECONVERGENT B0, `(.L_x_5) ;  /* 0x000000c000007945 */ /* 0x000fe80003800200 */
[----:B------:R-:W-:-:S04]  /*0b70*/  LOP3.LUT R0, R0, 0x7f800000, RZ, 0xc0, !PT ;  /* 0x7f80000000007812 */ /* 0x000fc800078ec0ff */
[----:B------:R-:W-:-:S13]  /*0b80*/  ISETP.GT.U32.AND P0, PT, R0, 0x1ffffff, PT ;  /* 0x01ffffff0000780c */ /* 0x000fda0003f04070 */
[----:B------:R-:W-:Y:S05]  /*0b90*/  @P0 BRA `(.L_x_6) ;  /* 0x0000000000100947 */ /* 0x000fea0003800000 */
[----:B------:R-:W-:Y:S01]  /*0ba0*/  IMAD.MOV.U32 R0, RZ, RZ, R2 ;  /* 0x000000ffff007224 */ /* 0x000fe200078e0002 */
[----:B------:R-:W-:-:S07]  /*0bb0*/  MOV R4, 0xbd0 ;  /* 0x00000bd000047802 */ /* 0x000fce0000000f00 */
[----:B------:R-:W-:Y:S05]  /*0bc0*/  CALL.REL.NOINC `($__internal_0_$__cuda_sm20_rcp_rn_f32_slowpath) ;  /* 0x0000000800e47944 */ /* 0x000fea0003c00000 */
[----:B------:R-:W-:Y:S05]  /*0bd0*/  BRA `(.L_x_7) ;  /* 0x0000000000107947 */ /* 0x000fea0003800000 */
.L_x_6:
[----:B------:R-:W0:Y:S02]  /*0be0*/  MUFU.RCP R11, R2 ;  /* 0x00000002000b7308 */ /* 0x000e240000001000 */
[----:B0-----:R-:W-:-:S04]  /*0bf0*/  FFMA R0, R11, R2, -1 ;  /* 0xbf8000000b007423 */ /* 0x001fc80000000002 */
[----:B------:R-:W-:-:S04]  /*0c00*/  FADD.FTZ R0, -R0, -RZ ;  /* 0x800000ff00007221 */ /* 0x000fc80000010100 */
[----:B------:R-:W-:-:S07]  /*0c10*/  FFMA R11, R11, R0, R11 ;  /* 0x000000000b0b7223 */ /* 0x000fce000000000b */
.L_x_7:
[----:B------:R-:W-:Y:S05]  /*0c20*/  BSYNC.RECONVERGENT B0 ;  /* 0x0000000000007941 */ /* 0x000fea0003800200 */
.L_x_5:
[----:B------:R-:W-:Y:S01]  /*0c30*/  I2FP.F32.S32 R0, R10 ;  /* 0x0000000a00007245 */ /* 0x000fe20000201400 */
[----:B------:R-:W0:Y:S01]  /*0c40*/  LDCU.64 UR6, c[0x0][0x358] ;  /* 0x00006b00ff0677ac */ /* 0x000e220008000a00 */
[----:B------:R-:W-:Y:S03]  /*0c50*/  BSSY.RECONVERGENT B0, `(.L_x_8) ;  /* 0x0000043000007945 */ /* 0x000fe60003800200 */
[----:B------:R-:W-:-:S04]  /*0c60*/  FMUL R11, R0, R11 ;  /* 0x0000000b000b7220 */ /* 0x000fc80000400000 */
[C---:B------:R-:W-:Y:S01]  /*0c70*/  FMUL R0, R11.reuse, 0.63661974668502807617 ;  /* 0x3f22f9830b007820 */ /* 0x040fe20000400000 */
[----:B------:R-:W-:-:S05]  /*0c80*/  FSETP.GE.AND P0, PT, |R11|, 105615, PT ;  /* 0x47ce47800b00780b */ /* 0x000fca0003f06200 */
[----:B------:R-:W1:Y:S02]  /*0c90*/  F2I.NTZ R0, R0 ;  /* 0x0000000000007305 */ /* 0x000e640000203100 */
[----:B-1----:R-:W-:Y:S01]  /*0ca0*/  I2FP.F32.S32 R12, R0 ;  /* 0x00000000000c7245 */ /* 0x002fe20000201400 */
[----:B------:R-:W-:-:S04]  /*0cb0*/  IMAD.MOV.U32 R13, RZ, RZ, R0 ;  /* 0x000000ffff0d7224 */ /* 0x000fc800078e0000 */
[----:B------:R-:W-:-:S04]  /*0cc0*/  FFMA R3, R12, -1.5707962512969970703, R11 ;  /* 0xbfc90fda0c037823 */ /* 0x000fc8000000000b */
[----:B------:R-:W-:-:S04]  /*0cd0*/  FFMA R3, R12, -7.5497894158615963534e-08, R3 ;  /* 0xb3a221680c037823 */ /* 0x000fc80000000003 */
[----:B------:R-:W-:-:S04]  /*0ce0*/  FFMA R12, R12, -5.3903029534742383927e-15, R3 ;  /* 0xa7c234c50c0c7823 */ /* 0x000fc80000000003 */
[----:B------:R-:W-:Y:S01]  /*0cf0*/  IMAD.MOV.U32 R2, RZ, RZ, R12 ;  /* 0x000000ffff027224 */ /* 0x000fe200078e000c */
[----:B0-----:R-:W-:Y:S06]  /*0d00*/  @!P0 BRA `(.L_x_9) ;  /* 0x0000000000dc8947 */ /* 0x001fec0003800000 */
[----:B------:R-:W-:-:S13]  /*0d10*/  FSETP.NEU.AND P0, PT, |R11|, +INF , PT ;  /* 0x7f8000000b00780b */ /* 0x000fda0003f0d200 */
[----:B------:R-:W-:Y:S01]  /*0d20*/  @!P0 FMUL R2, RZ, R11 ;  /* 0x0000000bff028220 */ /* 0x000fe20000400000 */
[----:B------:R-:W-:Y:S01]  /*0d30*/  @!P0 IMAD.MOV.U32 R0, RZ, RZ, RZ ;  /* 0x000000ffff008224 */ /* 0x000fe200078e00ff */
[----:B------:R-:W-:Y:S06]  /*0d40*/  @!P0 BRA `(.L_x_9) ;  /* 0x0000000000cc8947 */ /* 0x000fec0003800000 */
[----:B------:R-:W-:Y:S01]  /*0d50*/  SHF.L.U32 R2, R11, 0x8, RZ ;  /* 0x000000080b027819 */ /* 0x000fe200000006ff */
[----:B------:R-:W-:Y:S01]  /*0d60*/  IMAD.MOV.U32 R6, RZ, RZ, RZ ;  /* 0x000000ffff067224 */ /* 0x000fe200078e00ff */
[----:B------:R-:W0:Y:S01]  /*0d70*/  LDCU.64 UR8, c[0x4][URZ] ;  /* 0x01000000ff0877ac */ /* 0x000e220008000a00 */
[----:B------:R-:W-:Y:S01]  /*0d80*/  IMAD.MOV.U32 R0, RZ, RZ, R1 ;  /* 0x000000ffff007224 */ /* 0x000fe200078e0001 */
[----:B------:R-:W-:Y:S01]  /*0d90*/  LOP3.LUT R17, R2, 0x80000000, RZ, 0xfc, !PT ;  /* 0x8000000002117812 */ /* 0x000fe200078efcff */
[----:B------:R-:W-:Y:S01]  /*0da0*/  UMOV UR5, URZ ;  /* 0x000000ff00057c82 */ /* 0x000fe20008000000 */
[----:B------:R-:W-:-:S05]  /*0db0*/  UMOV UR4, URZ ;  /* 0x000000ff00047c82 */ /* 0x000fca0008000000 */
.L_x_10:
[----:B0-----:R-:W-:Y:S02]  /*0dc0*/  IMAD.U32 R8, RZ, RZ, UR8 ;  /* 0x00000008ff087e24 */ /* 0x001fe4000f8e00ff */
[----:B------:R-:W-:-:S05]  /*0dd0*/  IMAD.U32 R9, RZ, RZ, UR9 ;  /* 0x00000009ff097e24 */ /* 0x000fca000f8e00ff */
[----:B------:R-:W2:Y:S01]  /*0de0*/  LDG.E.CONSTANT R2, desc[UR6][R8.64] ;  /* 0x0000000608027981 */ /* 0x000ea2000c1e9900 */
[----:B------:R-:W-:Y:S02]  /*0df0*/  UIADD3 UR8, UP0, UPT, UR8, 0x4, URZ ;  /* 0x0000000408087890 */ /* 0x000fe4000ff1e0ff */
[----:B------:R-:W-:Y:S02]  /*0e00*/  UIADD3 UR4, UPT, UPT, UR4, 0x1, URZ ;  /* 0x0000000104047890 */ /* 0x000fe4000fffe0ff */
[----:B------:R-:W-:Y:S02]  /*0e10*/  UIADD3.X UR9, UPT, UPT, URZ, UR9, URZ, UP0, !UPT ;  /* 0x00000009ff097290 */ /* 0x000fe400087fe4ff */
[----:B------:R-:W-:Y:S01]  /*0e20*/  UISETP.NE.AND UP0, UPT, UR4, 0x6, UPT ;  /* 0x000000060400788c */ /* 0x000fe2000bf05270 */
[----:B--2---:R-:W-:-:S03]  /*0e30*/  IMAD.WIDE.U32 R2, R2, R17, RZ ;  /* 0x0000001102027225 */ /* 0x004fc600078e00ff */
[----:B------:R-:W-:-:S04]  /*0e40*/  IADD3 R15, P0, PT, R2, R6, RZ ;  /* 0x00000006020f7210 */ /* 0x000fc80007f1e0ff */
[----:B------:R-:W-:Y:S01]  /*0e50*/  IADD3.X R6, PT, PT, R3, UR5, RZ, P0, !PT ;  /* 0x0000000503067c10 */ /* 0x000fe200087fe4ff */
[----:B------:R0:W-:Y:S02]  /*0e60*/  STL [R0], R15 ;  /* 0x0000000f00007387 */ /* 0x0001e40000100800 */
[----:B0-----:R-:W-:Y:S01]  /*0e70*/  VIADD R0, R0, 0x4 ;  /* 0x0000000400007836 */ /* 0x001fe20000000000 */
[----:B------:R-:W-:Y:S06]  /*0e80*/  BRA.U UP0, `(.L_x_10) ;  /* 0xfffffffd00cc7547 */ /* 0x000fec000b83ffff */
[----:B------:R-:W-:Y:S01]  /*0e90*/  SHF.R.U32.HI R4, RZ, 0x17, R11 ;  /* 0x00000017ff047819 */ /* 0x000fe2000001160b */
[----:B------:R0:W-:Y:S03]  /*0ea0*/  STL [R1+0x18], R6 ;  /* 0x0000180601007387 */ /* 0x0001e60000100800 */
[C---:B------:R-:W-:Y:S02]  /*0eb0*/  LOP3.LUT R0, R4.reuse, 0xe0, RZ, 0xc0, !PT ;  /* 0x000000e004007812 */ /* 0x040fe400078ec0ff */
[----:B------:R-:W-:Y:S02]  /*0ec0*/  LOP3.LUT P0, RZ, R4, 0x1f, RZ, 0xc0, !PT ;  /* 0x0000001f04ff7812 */ /* 0x000fe4000780c0ff */
[----:B------:R-:W-:-:S04]  /*0ed0*/  IADD3 R0, PT, PT, R0, -0x80, RZ ;  /* 0xffffff8000007810 */ /* 0x000fc80007ffe0ff */
[----:B------:R-:W-:-:S05]  /*0ee0*/  SHF.R.U32.HI R0, RZ, 0x5, R0 ;  /* 0x00000005ff007819 */ /* 0x000fca0000011600 */
[----:B------:R-:W-:-:S05]  /*0ef0*/  IMAD R14, R0, -0x4, R1 ;  /* 0xfffffffc000e7824 */ /* 0x000fca00078e0201 */
[----:B------:R-:W2:Y:S04]  /*0f00*/  LDL R0, [R14+0x18] ;  /* 0x000018000e007983 */ /* 0x000ea80000100800 */
[----:B------:R-:W2:Y:S04]  /*0f10*/  LDL R3, [R14+0x14] ;  /* 0x000014000e037983 */ /* 0x000ea80000100800 */
[----:B------:R-:W3:Y:S01]  /*0f20*/  @P0 LDL R2, [R14+0x10] ;  /* 0x000010000e020983 */ /* 0x000ee20000100800 */
[----:B------:R-:W-:Y:S01]  /*0f30*/  LOP3.LUT R4, R4, 0x1f, RZ, 0xc0, !PT ;  /* 0x0000001f04047812 */ /* 0x000fe200078ec0ff */
[----:B------:R-:W-:Y:S01]  /*0f40*/  UMOV UR4, 0x54442d19 ;  /* 0x54442d1900047882 */ /* 0x000fe20000000000 */
[----:B------:R-:W-:-:S02]  /*0f50*/  UMOV UR5, 0x3bf921fb ;  /* 0x3bf921fb00057882 */ /* 0x000fc40000000000 */
[-C--:B--2---:R-:W-:Y:S02]  /*0f60*/  @P0 SHF.L.W.U32.HI R0, R3, R4.reuse, R0 ;  /* 0x0000000403000219 */ /* 0x084fe40000010e00 */
[----:B---3--:R-:W-:Y:S02]  /*0f70*/  @P0 SHF.L.W.U32.HI R3, R2, R4, R3 ;  /* 0x0000000402030219 */ /* 0x008fe40000010e03 */
[----:B------:R-:W-:Y:S02]  /*0f80*/  ISETP.GE.AND P0, PT, R11, RZ, PT ;  /* 0x000000ff0b00720c */ /* 0x000fe40003f06270 */
[C---:B------:R-:W-:Y:S01]  /*0f90*/  SHF.L.W.U32.HI R2, R3.reuse, 0x2, R0 ;  /* 0x0000000203027819 */ /* 0x040fe20000010e00 */
[----:B------:R-:W-:-:S03]  /*0fa0*/  IMAD.SHL.U32 R3, R3, 0x4, RZ ;  /* 0x0000000403037824 */ /* 0x000fc600078e00ff */
[----:B------:R-:W-:-:S04]  /*0fb0*/  SHF.R.S32.HI R4, RZ, 0x1f, R2 ;  /* 0x0000001fff047819 */ /* 0x000fc80000011402 */
[C---:B------:R-:W-:Y:S02]  /*0fc0*/  LOP3.LUT R8, R4.reuse, R3, RZ, 0x3c, !PT ;  /* 0x0000000304087212 */ /* 0x040fe400078e3cff */
[----:B------:R-:W-:Y:S02]  /*0fd0*/  LOP3.LUT R9, R4, R2, RZ, 0x3c, !PT ;  /* 0x0000000204097212 */ /* 0x000fe400078e3cff */
[----:B------:R-:W-:Y:S02]  /*0fe0*/  SHF.R.U32.HI R3, RZ, 0x1e, R0 ;  /* 0x0000001eff037819 */ /* 0x000fe40000011600 */
[C---:B------:R-:W-:Y:S02]  /*0ff0*/  LOP3.LUT R4, R2.reuse, R11, RZ, 0x3c, !PT ;  /* 0x0000000b02047212 */ /* 0x040fe400078e3cff */
[----:B------:R-:W1:Y:S01]  /*1000*/  I2F.F64.S64 R8, R8 ;  /* 0x0000000800087312 */ /* 0x000e620000301c00 */
[----:B------:R-:W-:Y:S02]  /*1010*/  LEA.HI R0, R2, R3, RZ, 0x1 ;  /* 0x0000000302007211 */ /* 0x000fe400078f08ff */
[----:B------:R-:W-:-:S03]  /*1020*/  ISETP.GE.AND P1, PT, R4, RZ, PT ;  /* 0x000000ff0400720c */ /* 0x000fc60003f26270 */
[----:B------:R-:W-:-:S04]  /*1030*/  IMAD.MOV R2, RZ, RZ, -R0 ;  /* 0x000000ffff027224 */ /* 0x000fc800078e0a00 */
[----:B------:R-:W-:Y:S01]  /*1040*/  @!P0 IMAD.MOV.U32 R0, RZ, RZ, R2 ;  /* 0x000000ffff008224 */ /* 0x000fe200078e0002 */
[----:B-1----:R-:W-:-:S10]  /*1050*/  DMUL R14, R8, UR4 ;  /* 0x00000004080e7c28 */ /* 0x002fd40008000000 */
[----:B------:R-:W1:Y:S02]  /*1060*/  F2F.F32.F64 R14, R14 ;  /* 0x0000000e000e7310 */ /* 0x000e640000301000 */
[----:B01----:R-:W-:-:S07]  /*1070*/  FSEL R2, -R14, R14, !P1 ;  /* 0x0000000e0e027208 */ /* 0x003fce0004800100 */
.L_x_9:
[----:B------:R-:W-:Y:S05]  /*1080*/  BSYNC.RECONVERGENT B0 ;  /* 0x0000000000007941 */ /* 0x000fea0003800200 */
.L_x_8:
[----:B------:R-:W-:Y:S01]  /*1090*/  LOP3.LUT R6, R0, 0x1, RZ, 0xc0, !PT ;  /* 0x0000000100067812 */ /* 0x000fe200078ec0ff */
[----:B------:R-:W-:Y:S02]  /*10a0*/  IMAD.MOV.U32 R14, RZ, RZ, 0x37cbac00 ;  /* 0x37cbac00ff0e7424 */ /* 0x000fe400078e00ff */
[----:B------:R-:W-:Y:S01]  /*10b0*/  FMUL R3, R2, R2 ;  /* 0x0000000202037220 */ /* 0x000fe20000400000 */
[----:B------:R-:W-:Y:S01]  /*10c0*/  MOV R9, 0x3effffff ;  /* 0x3effffff00097802 */ /* 0x000fe20000000f00 */
[----:B------:R-:W-:Y:S01]  /*10d0*/  BSSY.RECONVERGENT B0, `(.L_x_11) ;  /* 0x0000047000007945 */ /* 0x000fe20003800200 */
[----:B------:R-:W-:Y:S01]  /*10e0*/  ISETP.NE.U32.AND P0, PT, R6, 0x1, PT ;  /* 0x000000010600780c */ /* 0x000fe20003f05070 */
[----:B------:R-:W-:Y:S01]  /*10f0*/  FFMA R4, R3, R14, -0.0013887860113754868507 ;  /* 0xbab607ed03047423 */ /* 0x000fe2000000000e */
[----:B------:R-:W-:Y:S01]  /*1100*/  IMAD.MOV.U32 R6, RZ, RZ, 0x3d2aaabb ;  /* 0x3d2aaabbff067424 */ /* 0x000fe200078e00ff */
[----:B------:R-:W-:Y:S02]  /*1110*/  LOP3.LUT P1, RZ, R0, 0x2, RZ, 0xc0, !PT ;  /* 0x0000000200ff7812 */ /* 0x000fe4000782c0ff */
[----:B------:R-:W-:-:S02]  /*1120*/  FSEL R0, R2, 1, P0 ;  /* 0x3f80000002007808 */ /* 0x000fc40000000000 */
[----:B------:R-:W-:Y:S02]  /*1130*/  FSEL R4, R4, -0.00019574658654164522886, !P0 ;  /* 0xb94d415304047808 */ /* 0x000fe40004000000 */
[----:B------:R-:W-:Y:S01]  /*1140*/  FSEL R6, R6, 0.0083327032625675201416, !P0 ;  /* 0x3c0885e406067808 */ /* 0x000fe20004000000 */
[----:B------:R-:W-:Y:S01]  /*1150*/  FFMA R15, R3, R0, RZ ;  /* 0x00000000030f7223 */ /* 0x000fe200000000ff */
[----:B------:R-:W-:Y:S02]  /*1160*/  FSEL R9, -R9, -0.16666662693023681641, !P0 ;  /* 0xbe2aaaa809097808 */ /* 0x000fe40004000100 */
[----:B------:R-:W-:Y:S01]  /*1170*/  FSETP.GE.AND P0, PT, |R11|, 105615, PT ;  /* 0x47ce47800b00780b */ /* 0x000fe20003f06200 */
[----:B------:R-:W-:-:S04]  /*1180*/  FFMA R4, R3, R4, R6 ;  /* 0x0000000403047223 */ /* 0x000fc80000000006 */
[----:B------:R-:W-:-:S04]  /*1190*/  FFMA R4, R3, R4, R9 ;  /* 0x0000000403047223 */ /* 0x000fc80000000009 */
[----:B------:R-:W-:-:S04]  /*11a0*/  FFMA R15, R15, R4, R0 ;  /* 0x000000040f0f7223 */ /* 0x000fc80000000000 */
[----:B------:R-:W-:Y:S01]  /*11b0*/  @P1 FADD R15, RZ, -R15 ;  /* 0x8000000fff0f1221 */ /* 0x000fe20000000000 */
[----:B------:R-:W-:Y:S06]  /*11c0*/  @!P0 BRA `(.L_x_12) ;  /* 0x0000000000dc8947 */ /* 0x000fec0003800000 */
[----:B------:R-:W-:-:S13]  /*11d0*/  FSETP.NEU.AND P0, PT, |R11|, +INF , PT ;  /* 0x7f8000000b00780b */ /* 0x000fda0003f0d200 */
[----:B------:R-:W-:Y:S01]  /*11e0*/  @!P0 FMUL R12, RZ, R11 ;  /* 0x0000000bff0c8220 */ /* 0x000fe20000400000 */
[----:B------:R-:W-:Y:S01]  /*11f0*/  @!P0 IMAD.MOV.U32 R13, RZ, RZ, RZ ;  /* 0x000000ffff0d8224 */ /* 0x000fe200078e00ff */
[----:B------:R-:W-:Y:S06]  /*1200*/  @!P0 BRA `(.L_x_12) ;  /* 0x0000000000cc8947 */ /* 0x000fec0003800000 */
[----:B------:R-:W-:Y:S01]  /*1210*/  IMAD.SHL.U32 R2, R11, 0x100, RZ ;  /* 0x000001000b027824 */ /* 0x000fe200078e00ff */
[----:B------:R-:W0:Y:S01]  /*1220*/  LDCU.64 UR8, c[0x4][URZ] ;  /* 0x01000000ff0877ac */ /* 0x000e220008000a00 */
[----:B------:R-:W-:Y:S02]  /*1230*/  IMAD.MOV.U32 R6, RZ, RZ, RZ ;  /* 0x000000ffff067224 */ /* 0x000fe400078e00ff */
[----:B------:R-:W-:Y:S01]  /*1240*/  IMAD.MOV.U32 R0, RZ, RZ, R1 ;  /* 0x000000ffff007224 */ /* 0x000fe200078e0001 */
[----:B------:R-:W-:Y:S01]  /*1250*/  LOP3.LUT R17, R2, 0x80000000, RZ, 0xfc, !PT ;  /* 0x8000000002117812 */ /* 0x000fe200078efcff */
[----:B------:R-:W-:Y:S01]  /*1260*/  UMOV UR5, URZ ;  /* 0x000000ff00057c82 */ /* 0x000fe20008000000 */
[----:B------:R-:W-:-:S05]  /*1270*/  UMOV UR4, URZ ;  /* 0x000000ff00047c82 */ /* 0x000fca0008000000 */
.L_x_13:
[----:B0-----:R-:W-:Y:S01]  /*1280*/  IMAD.U32 R8, RZ, RZ, UR8 ;  /* 0x00000008ff087e24 */ /* 0x001fe2000f8e00ff */
[----:B------:R-:W-:-:S05]  /*1290*/  MOV R9, UR9 ;  /* 0x0000000900097c02 */ /* 0x000fca0008000f00 */
        /* <DEDUP_REMOVED lines=14> */
[----:B------:R-:W-:-:S03]  /*1380*/  LOP3.LUT P0, RZ, R4, 0x1f, RZ, 0xc0, !PT ;  /* 0x0000001f04ff7812 */ /* 0x000fc6000780c0ff */
[----:B------:R-:W-:-:S05]  /*1390*/  VIADD R0, R0, 0xffffff80 ;  /* 0xffffff8000007836 */ /* 0x000fca0000000000 */
[----:B------:R-:W-:-:S05]  /*13a0*/  SHF.R.U32.HI R0, RZ, 0x5, R0 ;  /* 0x00000005ff007819 */ /* 0x000fca0000011600 */
[----:B------:R-:W-:-:S05]  /*13b0*/  IMAD R12, R0, -0x4, R1 ;  /* 0xfffffffc000c7824 */ /* 0x000fca00078e0201 */
[----:B------:R-:W2:Y:S04]  /*13c0*/  LDL R0, [R12+0x18] ;  /* 0x000018000c007983 */ /* 0x000ea80000100800 */
[----:B------:R-:W2:Y:S04]  /*13d0*/  LDL R3, [R12+0x14] ;  /* 0x000014000c037983 */ /* 0x000ea80000100800 */
[----:B------:R-:W3:Y:S01]  /*13e0*/  @P0 LDL R2, [R12+0x10] ;  /* 0x000010000c020983 */ /* 0x000ee20000100800 */
[----:B------:R-:W-:Y:S01]  /*13f0*/  LOP3.LUT R4, R4, 0x1f, RZ, 0xc0, !PT ;  /* 0x0000001f04047812 */ /* 0x000fe200078ec0ff */
[----:B------:R-:W-:Y:S01]  /*1400*/  UMOV UR4, 0x54442d19 ;  /* 0x54442d1900047882 */ /* 0x000fe20000000000 */
[----:B------:R-:W-:Y:S01]  /*1410*/  UMOV UR5, 0x3bf921fb ;  /* 0x3bf921fb00057882 */ /* 0x000fe20000000000 */
[----:B------:R-:W-:-:S02]  /*1420*/  ISETP.GE.AND P1, PT, R11, RZ, PT ;  /* 0x000000ff0b00720c */ /* 0x000fc40003f26270 */
[-C--:B--2---:R-:W-:Y:S02]  /*1430*/  @P0 SHF.L.W.U32.HI R0, R3, R4.reuse, R0 ;  /* 0x0000000403000219 */ /* 0x084fe40000010e00 */
[----:B---3--:R-:W-:Y:S02]  /*1440*/  @P0 SHF.L.W.U32.HI R3, R2, R4, R3 ;  /* 0x0000000402030219 */ /* 0x008fe40000010e03 */
[--C-:B------:R-:W-:Y:S02]  /*1450*/  SHF.R.U32.HI R13, RZ, 0x1e, R0.reuse ;  /* 0x0000001eff0d7819 */ /* 0x100fe40000011600 */
[C---:B------:R-:W-:Y:S01]  /*1460*/  SHF.L.W.U32.HI R2, R3.reuse, 0x2, R0 ;  /* 0x0000000203027819 */ /* 0x040fe20000010e00 */
[----:B------:R-:W-:-:S03]  /*1470*/  IMAD.SHL.U32 R3, R3, 0x4, RZ ;  /* 0x0000000403037824 */ /* 0x000fc600078e00ff */
[----:B------:R-:W-:Y:S02]  /*1480*/  SHF.R.S32.HI R4, RZ, 0x1f, R2 ;  /* 0x0000001fff047819 */ /* 0x000fe40000011402 */
[----:B------:R-:W-:Y:S02]  /*1490*/  LEA.HI R13, R2, R13, RZ, 0x1 ;  /* 0x0000000d020d7211 */ /* 0x000fe400078f08ff */
[C---:B------:R-:W-:Y:S02]  /*14a0*/  LOP3.LUT R8, R4.reuse, R3, RZ, 0x3c, !PT ;  /* 0x0000000304087212 */ /* 0x040fe400078e3cff */
[----:B------:R-:W-:Y:S01]  /*14b0*/  LOP3.LUT R9, R4, R2, RZ, 0x3c, !PT ;  /* 0x0000000204097212 */ /* 0x000fe200078e3cff */
[----:B------:R-:W-:Y:S01]  /*14c0*/  IMAD.MOV R0, RZ, RZ, -R13 ;  /* 0x000000ffff007224 */ /* 0x000fe200078e0a0d */
[----:B------:R-:W-:-:S03]  /*14d0*/  LOP3.LUT R11, R2, R11, RZ, 0x3c, !PT ;  /* 0x0000000b020b7212 */ /* 0x000fc600078e3cff */
[----:B------:R-:W-:Y:S01]  /*14e0*/  @!P1 IMAD.MOV.U32 R13, RZ, RZ, R0 ;  /* 0x000000ffff0d9224 */ /* 0x000fe200078e0000 */
[----:B------:R-:W1:Y:S01]  /*14f0*/  I2F.F64.S64 R8, R8 ;  /* 0x0000000800087312 */ /* 0x000e620000301c00 */
[----:B------:R-:W-:Y:S01]  /*1500*/  ISETP.GE.AND P0, PT, R11, RZ, PT ;  /* 0x000000ff0b00720c */ /* 0x000fe20003f06270 */
[----:B-1----:R-:W-:-:S10]  /*1510*/  DMUL R16, R8, UR4 ;  /* 0x0000000408107c28 */ /* 0x002fd40008000000 */
[----:B------:R-:W1:Y:S02]  /*1520*/  F2F.F32.F64 R16, R16 ;  /* 0x0000001000107310 */ /* 0x000e640000301000 */
[----:B01----:R-:W-:-:S07]  /*1530*/  FSEL R12, -R16, R16, !P0 ;  /* 0x00000010100c7208 */ /* 0x003fce0004000100 */
.L_x_12:
[----:B------:R-:W-:Y:S05]  /*1540*/  BSYNC.RECONVERGENT B0 ;  /* 0x0000000000007941 */ /* 0x000fea0003800200 */
.L_x_11:
[----:B------:R-:W0:Y:S01]  /*1550*/  LDCU UR4, c[0x0][0x38c] ;  /* 0x00007180ff0477ac */ /* 0x000e220008000800 */
[----:B------:R-:W1:Y:S01]  /*1560*/  LDC.64 R2, c[0x0][0x380] ;  /* 0x0000e000ff027b82 */ /* 0x000e620000000a00 */
[----:B------:R-:W-:Y:S01]  /*1570*/  SHF.L.U32 R7, R7, 0x1, RZ ;  /* 0x0000000107077819 */ /* 0x000fe200000006ff */
[----:B------:R-:W2:Y:S01]  /*1580*/  LDCU UR5, c[0x0][0x390] ;  /* 0x00007200ff0577ac */ /* 0x000ea20008000800 */
[----:B0-----:R-:W-:-:S04]  /*1590*/  IMAD R10, R5, UR4, R10 ;  /* 0x00000004050a7c24 */ /* 0x001fc8000f8e020a */
[----:B--2---:R-:W-:-:S04]  /*15a0*/  IMAD R7, R10, UR5, R7 ;  /* 0x000000050a077c24 */ /* 0x004fc8000f8e0207 */
[----:B-1----:R-:W-:-:S05]  /*15b0*/  IMAD.WIDE R2, R7, 0x4, R2 ;  /* 0x0000000407027825 */ /* 0x002fca00078e0202 */
[----:B------:R-:W2:Y:S04]  /*15c0*/  LDG.E R6, desc[UR6][R2.64+0x4] ;  /* 0x0000040602067981 */ /* 0x000ea8000c1e1900 */
[----:B------:R-:W3:Y:S01]  /*15d0*/  LDG.E R4, desc[UR6][R2.64] ;  /* 0x0000000602047981 */ /* 0x000ee2000c1e1900 */
[----:B------:R-:W-:Y:S01]  /*15e0*/  LOP3.LUT R0, R13, 0x1, RZ, 0xc0, !PT ;  /* 0x000000010d007812 */ /* 0x000fe200078ec0ff */
[----:B------:R-:W-:Y:S01]  /*15f0*/  FMUL R5, R12, R12 ;  /* 0x0000000c0c057220 */ /* 0x000fe20000400000 */
[----:B------:R-:W-:Y:S02]  /*1600*/  IMAD.MOV.U32 R7, RZ, RZ, 0x3e2aaaa8 ;  /* 0x3e2aaaa8ff077424 */ /* 0x000fe400078e00ff */
[----:B------:R-:W-:Y:S01]  /*1610*/  ISETP.NE.U32.AND P0, PT, R0, 0x1, PT ;  /* 0x000000010000780c */ /* 0x000fe20003f05070 */
[----:B------:R-:W-:Y:S01]  /*1620*/  FFMA R14, R5, R14, -0.0013887860113754868507 ;  /* 0xbab607ed050e7423 */ /* 0x000fe2000000000e */
[----:B------:R-:W-:-:S02]  /*1630*/  IMAD.MOV.U32 R0, RZ, RZ, 0x3c0885e4 ;  /* 0x3c0885e4ff007424 */ /* 0x000fc400078e00ff */
[----:B------:R-:W-:Y:S01]  /*1640*/  VIADD R13, R13, 0x1 ;  /* 0x000000010d0d7836 */ /* 0x000fe20000000000 */
[----:B------:R-:W-:Y:S02]  /*1650*/  FSEL R7, -R7, -0.4999999701976776123, !P0 ;  /* 0xbeffffff07077808 */ /* 0x000fe40004000100 */
[----:B------:R-:W-:Y:S02]  /*1660*/  FSEL R14, R14, -0.00019574658654164522886, P0 ;  /* 0xb94d41530e0e7808 */ /* 0x000fe40000000000 */
[----:B------:R-:W-:Y:S02]  /*1670*/  FSEL R0, R0, 0.041666727513074874878, !P0 ;  /* 0x3d2aaabb00007808 */ /* 0x000fe40004000000 */
[----:B------:R-:W-:-:S03]  /*1680*/  LOP3.LUT P1, RZ, R13, 0x2, RZ, 0xc0, !PT ;  /* 0x000000020dff7812 */ /* 0x000fc6000782c0ff */
[----:B------:R-:W-:Y:S01]  /*1690*/  FFMA R14, R5, R14, R0 ;  /* 0x0000000e050e7223 */ /* 0x000fe20000000000 */
[----:B------:R-:W-:-:S03]  /*16a0*/  FSEL R0, R12, 1, !P0 ;  /* 0x3f8000000c007808 */ /* 0x000fc60004000000 */
[C---:B------:R-:W-:Y:S02]  /*16b0*/  FFMA R7, R5.reuse, R14, R7 ;  /* 0x0000000e05077223 */ /* 0x040fe40000000007 */
[----:B------:R-:W-:-:S04]  /*16c0*/  FFMA R5, R5, R0, RZ ;  /* 0x0000000005057223 */ /* 0x000fc800000000ff */
[----:B------:R-:W-:-:S04]  /*16d0*/  FFMA R0, R5, R7, R0 ;  /* 0x0000000705007223 */ /* 0x000fc80000000000 */
[----:B------:R-:W-:Y:S01]  /*16e0*/  @P1 FADD R0, RZ, -R0 ;  /* 0x80000000ff001221 */ /* 0x000fe20000000000 */
[----:B--2---:R-:W-:-:S03]  /*16f0*/  FMUL R5, R15, R6 ;  /* 0x000000060f057220 */ /* 0x004fc60000400000 */
[C---:B------:R-:W-:Y:S01]  /*1700*/  FMUL R6, R0.reuse, R6 ;  /* 0x0000000600067220 */ /* 0x040fe20000400000 */
[----:B---3--:R-:W-:-:S03]  /*1710*/  FFMA R5, R0, R4, -R5 ;  /* 0x0000000400057223 */ /* 0x008fc60000000805 */
[----:B------:R-:W-:Y:S02]  /*1720*/  FFMA R15, R15, R4, R6 ;  /* 0x000000040f0f7223 */ /* 0x000fe40000000006 */
[----:B------:R-:W-:Y:S04]  /*1730*/  STG.E desc[UR6][R2.64], R5 ;  /* 0x0000000502007986 */ /* 0x000fe8000c101906 */
[----:B------:R-:W-:Y:S01]  /*1740*/  STG.E desc[UR6][R2.64+0x4], R15 ;  /* 0x0000040f02007986 */ /* 0x000fe2000c101906 */
[----:B------:R-:W-:Y:S05]  /*1750*/  EXIT ;  /* 0x000000000000794d */ /* 0x000fea0003800000 */
        .weak           $__internal_0_$__cuda_sm20_rcp_rn_f32_slowpath
        .type           $__internal_0_$__cuda_sm20_rcp_rn_f32_slowpath,@function
        .size           $__internal_0_$__cuda_sm20_rcp_rn_f32_slowpath,($__internal_1_$__cuda_sm3x_div_rn_noftz_f32_slowpath - $__internal_0_$__cuda_sm20_rcp_rn_f32_slowpath)
$__internal_0_$__cuda_sm20_rcp_rn_f32_slowpath:
[----:B------:R-:W-:Y:S01]  /*1760*/  IMAD.SHL.U32 R2, R0, 0x2, RZ ;  /* 0x0000000200027824 */ /* 0x000fe200078e00ff */
[----:B------:R-:W-:Y:S04]  /*1770*/  BSSY.RECONVERGENT B1, `(.L_x_14) ;  /* 0x0000030000017945 */ /* 0x000fe80003800200 */
[----:B------:R-:W-:-:S04]  /*1780*/  SHF.R.U32.HI R11, RZ, 0x18, R2 ;  /* 0x00000018ff0b7819 */ /* 0x000fc80000011602 */
[----:B------:R-:W-:-:S13]  /*1790*/  ISETP.NE.U32.AND P0, PT, R11, RZ, PT ;  /* 0x000000ff0b00720c */ /* 0x000fda0003f05070 */
[----:B------:R-:W-:Y:S05]  /*17a0*/  @P0 BRA `(.L_x_15) ;  /* 0x0000000000280947 */ /* 0x000fea0003800000 */
[----:B------:R-:W-:-:S05]  /*17b0*/  IMAD.SHL.U32 R2, R0, 0x2, RZ ;  /* 0x0000000200027824 */ /* 0x000fca00078e00ff */
[----:B------:R-:W-:-:S13]  /*17c0*/  ISETP.NE.AND P0, PT, R2, RZ, PT ;  /* 0x000000ff0200720c */ /* 0x000fda0003f05270 */
[----:B------:R-:W-:Y:S01]  /*17d0*/  @P0 FFMA R6, R0, 1.84467440737095516160e+19, RZ ;  /* 0x5f80000000060823 */ /* 0x000fe200000000ff */
[----:B------:R-:W-:Y:S08]  /*17e0*/  @!P0 MUFU.RCP R3, R0 ;  /* 0x0000000000038308 */ /* 0x000ff00000001000 */
[----:B------:R-:W0:Y:S02]  /*17f0*/  @P0 MUFU.RCP R9, R6 ;  /* 0x0000000600090308 */ /* 0x000e240000001000 */
[----:B0-----:R-:W-:-:S04]  /*1800*/  @P0 FFMA R2, R6, R9, -1 ;  /* 0xbf80000006020423 */ /* 0x001fc80000000009 */
[----:B------:R-:W-:-:S04]  /*1810*/  @P0 FADD.FTZ R2, -R2, -RZ ;  /* 0x800000ff02020221 */ /* 0x000fc80000010100 */
[----:B------:R-:W-:-:S04]  /*1820*/  @P0 FFMA R2, R9, R2, R9 ;  /* 0x0000000209020223 */ /* 0x000fc80000000009 */
[----:B------:R-:W-:Y:S01]  /*1830*/  @P0 FFMA R3, R2, 1.84467440737095516160e+19, RZ ;  /* 0x5f80000002030823 */ /* 0x000fe200000000ff */
[----:B------:R-:W-:Y:S06]  /*1840*/  BRA `(.L_x_16) ;  /* 0x0000000000887947 */ /* 0x000fec0003800000 */
.L_x_15:
[----:B------:R-:W-:-:S04]  /*1850*/  IADD3 R13, PT, PT, R11, -0xfd, RZ ;  /* 0xffffff030b0d7810 */ /* 0x000fc80007ffe0ff */
[----:B------:R-:W-:-:S13]  /*1860*/  ISETP.GT.U32.AND P0, PT, R13, 0x1, PT ;  /* 0x000000010d00780c */ /* 0x000fda0003f04070 */
[----:B------:R-:W-:Y:S05]  /*1870*/  @P0 BRA `(.L_x_17) ;  /* 0x0000000000780947 */ /* 0x000fea0003800000 */
[----:B------:R-:W-:Y:S01]  /*1880*/  LOP3.LUT R2, R0, 0x7fffff, RZ, 0xc0, !PT ;  /* 0x007fffff00027812 */ /* 0x000fe200078ec0ff */
[----:B------:R-:W-:-:S03]  /*1890*/  IMAD.MOV.U32 R12, RZ, RZ, 0x3 ;  /* 0x00000003ff0c7424 */ /* 0x000fc600078e00ff */
[----:B------:R-:W-:Y:S02]  /*18a0*/  LOP3.LUT R2, R2, 0x3f800000, RZ, 0xfc, !PT ;  /* 0x3f80000002027812 */ /* 0x000fe400078efcff */
[----:B------:R-:W-:Y:S02]  /*18b0*/  SHF.L.U32 R12, R12, R13, RZ ;  /* 0x0000000d0c0c7219 */ /* 0x000fe400000006ff */
[----:B------:R-:W0:Y:S02]  /*18c0*/  MUFU.RCP R3, R2 ;  /* 0x0000000200037308 */ /* 0x000e240000001000 */
[----:B0-----:R-:W-:-:S04]  /*18d0*/  FFMA R6, R2, R3, -1 ;  /* 0xbf80000002067423 */ /* 0x001fc80000000003 */
[----:B------:R-:W-:-:S04]  /*18e0*/  FADD.FTZ R6, -R6, -RZ ;  /* 0x800000ff06067221 */ /* 0x000fc80000010100 */
[CCC-:B------:R-:W-:Y:S01]  /*18f0*/  FFMA.RM R8, R3.reuse, R6.reuse, R3.reuse ;  /* 0x0000000603087223 */ /* 0x1c0fe20000004003 */
[----:B------:R-:W-:-:S04]  /*1900*/  FFMA.RP R9, R3, R6, R3 ;  /* 0x0000000603097223 */ /* 0x000fc80000008003 */
[C---:B------:R-:W-:Y:S02]  /*1910*/  LOP3.LUT R3, R8.reuse, 0x7fffff, RZ, 0xc0, !PT ;  /* 0x007fffff08037812 */ /* 0x040fe400078ec0ff */
[----:B------:R-:W-:Y:S02]  /*1920*/  FSETP.NEU.FTZ.AND P0, PT, R8, R9, PT ;  /* 0x000000090800720b */ /* 0x000fe40003f1d000 */
[----:B------:R-:W-:Y:S02]  /*1930*/  LOP3.LUT R3, R3, 0x800000, RZ, 0xfc, !PT ;  /* 0x0080000003037812 */ /* 0x000fe400078efcff */
[----:B------:R-:W-:Y:S02]  /*1940*/  SEL R6, RZ, 0xffffffff, !P0 ;  /* 0xffffffffff067807 */ /* 0x000fe40004000000 */
[----:B------:R-:W-:-:S03]  /*1950*/  LOP3.LUT R12, R12, R3, RZ, 0xc0, !PT ;  /* 0x000000030c0c7212 */ /* 0x000fc600078ec0ff */
[----:B------:R-:W-:Y:S01]  /*1960*/  IMAD.MOV R6, RZ, RZ, -R6 ;  /* 0x000000ffff067224 */ /* 0x000fe200078e0a06 */
[----:B------:R-:W-:-:S04]  /*1970*/  SHF.R.U32.HI R12, RZ, R13, R12 ;  /* 0x0000000dff0c7219 */ /* 0x000fc8000001160c */
[----:B------:R-:W-:Y:S02]  /*1980*/  LOP3.LUT P1, RZ, R6, R13, R3, 0xf8, !PT ;  /* 0x0000000d06ff7212 */ /* 0x000fe4000782f803 */
[C---:B------:R-:W-:Y:S02]  /*1990*/  LOP3.LUT P0, RZ, R12.reuse, 0x1, RZ, 0xc0, !PT ;  /* 0x000000010cff7812 */ /* 0x040fe4000780c0ff */
[----:B------:R-:W-:-:S04]  /*19a0*/  LOP3.LUT P2, RZ, R12, 0x2, RZ, 0xc0, !PT ;  /* 0x000000020cff7812 */ /* 0x000fc8000784c0ff */
[----:B------:R-:W-:Y:S02]  /*19b0*/  PLOP3.LUT P0, PT, P0, P1, P2, 0xe0, 0x0 ;  /* 0x000000000000781c */ /* 0x000fe40000703c20 */
[----:B------:R-:W-:Y:S02]  /*19c0*/  LOP3.LUT P1, RZ, R0, 0x7fffff, RZ, 0xc0, !PT ;  /* 0x007fffff00ff7812 */ /* 0x000fe4000782c0ff */
[----:B------:R-:W-:-:S05]  /*19d0*/  SEL R2, RZ, 0x1, !P0 ;  /* 0x00000001ff027807 */ /* 0x000fca0004000000 */
[----:B------:R-:W-:-:S05]  /*19e0*/  IMAD.MOV R2, RZ, RZ, -R2 ;  /* 0x000000ffff027224 */ /* 0x000fca00078e0a02 */
[----:B------:R-:W-:Y:S01]  /*19f0*/  ISETP.GE.AND P0, PT, R2, RZ, PT ;  /* 0x000000ff0200720c */ /* 0x000fe20003f06270 */
[----:B------:R-:W-:-:S05]  /*1a00*/  VIADD R2, R11, 0xffffff04 ;  /* 0xffffff040b027836 */ /* 0x000fca0000000000 */
[----:B------:R-:W-:-:S07]  /*1a10*/  SHF.R.U32.HI R3, RZ, R2, R3 ;  /* 0x00000002ff037219 */ /* 0x000fce0000011603 */
[----:B------:R-:W-:-:S05]  /*1a20*/  @!P0 VIADD R3, R3, 0x1 ;  /* 0x0000000103038836 */ /* 0x000fca0000000000 */
[----:B------:R-:W-:-:S04]  /*1a30*/  @!P1 SHF.L.U32 R3, R3, 0x1, RZ ;  /* 0x0000000103039819 */ /* 0x000fc800000006ff */
[----:B------:R-:W-:Y:S01]  /*1a40*/  LOP3.LUT R3, R3, 0x80000000, R0, 0xf8, !PT ;  /* 0x8000000003037812 */ /* 0x000fe200078ef800 */
[----:B------:R-:W-:Y:S06]  /*1a50*/  BRA `(.L_x_16) ;  /* 0x0000000000047947 */ /* 0x000fec0003800000 */
.L_x_17:
[----:B------:R0:W1:Y:S02]  /*1a60*/  MUFU.RCP R3, R0 ;  /* 0x0000000000037308 */ /* 0x0000640000001000 */
.L_x_16:
[----:B------:R-:W-:Y:S05]  /*1a70*/  BSYNC.RECONVERGENT B1 ;  /* 0x0000000000017941 */ /* 0x000fea0003800200 */
.L_x_14:
[----:B-1----:R-:W-:Y:S02]  /*1a80*/  IMAD.MOV.U32 R11, RZ, RZ, R3 ;  /* 0x000000ffff0b7224 */ /* 0x002fe400078e0003 */
[----:B------:R-:W-:Y:S02]  /*1a90*/  IMAD.MOV.U32 R2, RZ, RZ, R4 ;  /* 0x000000ffff027224 */ /* 0x000fe400078e0004 */
[----:B------:R-:W-:-:S04]  /*1aa0*/  IMAD.MOV.U32 R3, RZ, RZ, 0x0 ;  /* 0x00000000ff037424 */ /* 0x000fc800078e00ff */
[----:B0-----:R-:W-:Y:S05]  /*1ab0*/  RET.REL.NODEC R2 `(_Z19applyRopeEmbeddingsPfiiif) ;  /* 0xffffffe402507950 */ /* 0x001fea0003c3ffff */
        .weak           $__internal_1_$__cuda_sm3x_div_rn_noftz_f32_slowpath
        .type           $__internal_1_$__cuda_sm3x_div_rn_noftz_f32_slowpath,@function
        .size           $__internal_1_$__cuda_sm3x_div_rn_noftz_f32_slowpath,(.L_x_31 - $__internal_1_$__cuda_sm3x_div_rn_noftz_f32_slowpath)
$__internal_1_$__cuda_sm3x_div_rn_noftz_f32_slowpath:
[----:B------:R-:W-:Y:S01]  /*1ac0*/  SHF.R.U32.HI R8, RZ, 0x17, R9 ;  /* 0x00000017ff087819 */ /* 0x000fe20000011609 */
[----:B------:R-:W-:Y:S01]  /*1ad0*/  BSSY.RECONVERGENT B1, `(.L_x_18) ;  /* 0x0000064000017945 */ /* 0x000fe20003800200 */
[----:B------:R-:W-:Y:S02]  /*1ae0*/  SHF.R.U32.HI R3, RZ, 0x17, R0 ;  /* 0x00000017ff037819 */ /* 0x000fe40000011600 */
[----:B------:R-:W-:Y:S02]  /*1af0*/  LOP3.LUT R8, R8, 0xff, RZ, 0xc0, !PT ;  /* 0x000000ff08087812 */ /* 0x000fe400078ec0ff */
[----:B------:R-:W-:Y:S02]  /*1b00*/  LOP3.LUT R14, R3, 0xff, RZ, 0xc0, !PT ;  /* 0x000000ff030e7812 */ /* 0x000fe400078ec0ff */
[----:B------:R-:W-:Y:S01]  /*1b10*/  MOV R11, R0 ;  /* 0x00000000000b7202 */ /* 0x000fe20000000f00 */
[----:B------:R-:W-:Y:S02]  /*1b20*/  VIADD R12, R8, 0xffffffff ;  /* 0xffffffff080c7836 */ /* 0x000fe40000000000 */
[----:B------:R-:W-:-:S03]  /*1b30*/  VIADD R13, R14, 0xffffffff ;  /* 0xffffffff0e0d7836 */ /* 0x000fc60000000000 */
[----:B------:R-:W-:-:S04]  /*1b40*/  ISETP.GT.U32.AND P0, PT, R12, 0xfd, PT ;  /* 0x000000fd0c00780c */ /* 0x000fc80003f04070 */
[----:B------:R-:W-:-:S13]  /*1b50*/  ISETP.GT.U32.OR P0, PT, R13, 0xfd, P0 ;  /* 0x000000fd0d00780c */ /* 0x000fda0000704470 */
[----:B------:R-:W-:Y:S01]  /*1b60*/  @!P0 IMAD.MOV.U32 R6, RZ, RZ, RZ ;  /* 0x000000ffff068224 */ /* 0x000fe200078e00ff */
[----:B------:R-:W-:Y:S06]  /*1b70*/  @!P0 BRA `(.L_x_19) ;  /* 0x0000000000608947 */ /* 0x000fec0003800000 */
[----:B------:R-:W-:Y:S01]  /*1b80*/  FSETP.GTU.FTZ.AND P0, PT, |R0|, +INF , PT ;  /* 0x7f8000000000780b */ /* 0x000fe20003f1c200 */
[----:B------:R-:W-:Y:S01]  /*1b90*/  IMAD.MOV.U32 R3, RZ, RZ, R9 ;  /* 0x000000ffff037224 */ /* 0x000fe200078e0009 */
[----:B------:R-:W-:-:S04]  /*1ba0*/  FSETP.GTU.FTZ.AND P1, PT, |R9|, +INF , PT ;  /* 0x7f8000000900780b */ /* 0x000fc80003f3c200 */
[----:B------:R-:W-:-:S13]  /*1bb0*/  PLOP3.LUT P0, PT, P0, P1, PT, 0xf8, 0x8f ;  /* 0x00000000008f781c */ /* 0x000fda0000703f70 */
[----:B------:R-:W-:Y:S05]  /*1bc0*/  @P0 BRA `(.L_x_20) ;  /* 0x00000004004c0947 */ /* 0x000fea0003800000 */
[----:B------:R-:W-:-:S13]  /*1bd0*/  LOP3.LUT P0, RZ, R9, 0x7fffffff, R11, 0xc8, !PT ;  /* 0x7fffffff09ff7812 */ /* 0x000fda000780c80b */
[----:B------:R-:W-:Y:S05]  /*1be0*/  @!P0 BRA `(.L_x_21) ;  /* 0x00000004003c8947 */ /* 0x000fea0003800000 */
[C---:B------:R-:W-:Y:S02]  /*1bf0*/  FSETP.NEU.FTZ.AND P2, PT, |R0|.reuse, +INF , PT ;  /* 0x7f8000000000780b */ /* 0x040fe40003f5d200 */
[----:B------:R-:W-:Y:S02]  /*1c00*/  FSETP.NEU.FTZ.AND P1, PT, |R3|, +INF , PT ;  /* 0x7f8000000300780b */ /* 0x000fe40003f3d200 */
[----:B------:R-:W-:-:S11]  /*1c10*/  FSETP.NEU.FTZ.AND P0, PT, |R0|, +INF , PT ;  /* 0x7f8000000000780b */ /* 0x000fd60003f1d200 */
[----:B------:R-:W-:Y:S05]  /*1c20*/  @!P1 BRA !P2, `(.L_x_21) ;  /* 0x00000004002c9947 */ /* 0x000fea0005000000 */
[----:B------:R-:W-:-:S04]  /*1c30*/  LOP3.LUT P2, RZ, R11, 0x7fffffff, RZ, 0xc0, !PT ;  /* 0x7fffffff0bff7812 */ /* 0x000fc8000784c0ff */
[----:B------:R-:W-:-:S13]  /*1c40*/  PLOP3.LUT P1, PT, P1, P2, PT, 0x2f, 0xf2 ;  /* 0x0000000000f2781c */ /* 0x000fda0000f24577 */
[----:B------:R-:W-:Y:S05]  /*1c50*/  @P1 BRA `(.L_x_22) ;  /* 0x0000000400181947 */ /* 0x000fea0003800000 */
[----:B------:R-:W-:-:S04]  /*1c60*/  LOP3.LUT P1, RZ, R9, 0x7fffffff, RZ, 0xc0, !PT ;  /* 0x7fffffff09ff7812 */ /* 0x000fc8000782c0ff */
[----:B------:R-:W-:-:S13]  /*1c70*/  PLOP3.LUT P0, PT, P0, P1, PT, 0x2f, 0xf2 ;  /* 0x0000000000f2781c */ /* 0x000fda0000702577 */
[----:B------:R-:W-:Y:S05]  /*1c80*/  @P0 BRA `(.L_x_23) ;  /* 0x0000000400000947 */ /* 0x000fea0003800000 */
[----:B------:R-:W-:Y:S02]  /*1c90*/  ISETP.GE.AND P0, PT, R13, RZ, PT ;  /* 0x000000ff0d00720c */ /* 0x000fe40003f06270 */
[----:B------:R-:W-:-:S11]  /*1ca0*/  ISETP.GE.AND P1, PT, R12, RZ, PT ;  /* 0x000000ff0c00720c */ /* 0x000fd60003f26270 */
[----:B------:R-:W-:Y:S02]  /*1cb0*/  @P0 IMAD.MOV.U32 R6, RZ, RZ, RZ ;  /* 0x000000ffff060224 */ /* 0x000fe400078e00ff */
[----:B------:R-:W-:Y:S01]  /*1cc0*/  @!P0 FFMA R11, R0, 1.84467440737095516160e+19, RZ ;  /* 0x5f800000000b8823 */ /* 0x000fe200000000ff */
[----:B------:R-:W-:Y:S02]  /*1cd0*/  @!P0 IMAD.MOV.U32 R6, RZ, RZ, -0x40 ;  /* 0xffffffc0ff068424 */ /* 0x000fe400078e00ff */
[----:B------:R-:W-:Y:S02]  /*1ce0*/  @!P1 FFMA R9, R3, 1.84467440737095516160e+19, RZ ;  /* 0x5f80000003099823 */ /* 0x000fe400000000ff */
[----:B------:R-:W-:-:S07]  /*1cf0*/  @!P1 VIADD R6, R6, 0x40 ;  /* 0x0000004006069836 */ /* 0x000fce0000000000 */
.L_x_19:
[----:B------:R-:W-:Y:S01]  /*1d00*/  LEA R0, R8, 0xc0800000, 0x17 ;  /* 0xc080000008007811 */ /* 0x000fe200078eb8ff */
[----:B------:R-:W-:Y:S01]  /*1d10*/  VIADD R3, R14, 0xffffff81 ;  /* 0xffffff810e037836 */ /* 0x000fe20000000000 */
[----:B------:R-:W-:Y:S02]  /*1d20*/  BSSY.RECONVERGENT B2, `(.L_x_24) ;  /* 0x0000035000027945 */ /* 0x000fe40003800200 */
[----:B------:R-:W-:Y:S01]  /*1d30*/  IADD3 R9, PT, PT, -R0, R9, RZ ;  /* 0x0000000900097210 */ /* 0x000fe20007ffe1ff */
[----:B------:R-:W-:-:S03]  /*1d40*/  IMAD R0, R3, -0x800000, R11 ;  /* 0xff80000003007824 */ /* 0x000fc600078e020b */
[----:B------:R0:W1:Y:S01]  /*1d50*/  MUFU.RCP R12, R9 ;  /* 0x00000009000c7308 */ /* 0x0000620000001000 */
[----:B------:R-:W-:Y:S01]  /*1d60*/  FADD.FTZ R13, -R9, -RZ ;  /* 0x800000ff090d7221 */ /* 0x000fe20000010100 */
[----:B0-----:R-:W-:-:S05]  /*1d70*/  IADD3 R9, PT, PT, R3, 0x7f, -R8 ;  /* 0x0000007f03097810 */ /* 0x001fca0007ffe808 */
[----:B------:R-:W-:Y:S02]  /*1d80*/  IMAD.IADD R9, R9, 0x1, R6 ;  /* 0x0000000109097824 */ /* 0x000fe400078e0206 */
[----:B-1----:R-:W-:-:S04]  /*1d90*/  FFMA R15, R12, R13, 1 ;  /* 0x3f8000000c0f7423 */ /* 0x002fc8000000000d */
[----:B------:R-:W-:-:S04]  /*1da0*/  FFMA R14, R12, R15, R12 ;  /* 0x0000000f0c0e7223 */ /* 0x000fc8000000000c */
[----:B------:R-:W-:-:S04]  /*1db0*/  FFMA R11, R0, R14, RZ ;  /* 0x0000000e000b7223 */ /* 0x000fc800000000ff */
[----:B------:R-:W-:-:S04]  /*1dc0*/  FFMA R12, R13, R11, R0 ;  /* 0x0000000b0d0c7223 */ /* 0x000fc80000000000 */
[----:B------:R-:W-:-:S04]  /*1dd0*/  FFMA R11, R14, R12, R11 ;  /* 0x0000000c0e0b7223 */ /* 0x000fc8000000000b */
[----:B------:R-:W-:-:S04]  /*1de0*/  FFMA R12, R13, R11, R0 ;  /* 0x0000000b0d0c7223 */ /* 0x000fc80000000000 */
[----:B------:R-:W-:-:S05]  /*1df0*/  FFMA R0, R14, R12, R11 ;  /* 0x0000000c0e007223 */ /* 0x000fca000000000b */
[----:B------:R-:W-:-:S04]  /*1e00*/  SHF.R.U32.HI R3, RZ, 0x17, R0 ;  /* 0x00000017ff037819 */ /* 0x000fc80000011600 */
[----:B------:R-:W-:-:S05]  /*1e10*/  LOP3.LUT R3, R3, 0xff, RZ, 0xc0, !PT ;  /* 0x000000ff03037812 */ /* 0x000fca00078ec0ff */
[----:B------:R-:W-:-:S04]  /*1e20*/  IMAD.IADD R13, R3, 0x1, R9 ;  /* 0x00000001030d7824 */ /* 0x000fc800078e0209 */
[----:B------:R-:W-:-:S05]  /*1e30*/  VIADD R3, R13, 0xffffffff ;  /* 0xffffffff0d037836 */ /* 0x000fca0000000000 */
[----:B------:R-:W-:-:S13]  /*1e40*/  ISETP.GE.U32.AND P0, PT, R3, 0xfe, PT ;  /* 0x000000fe0300780c */ /* 0x000fda0003f06070 */
[----:B------:R-:W-:Y:S05]  /*1e50*/  @!P0 BRA `(.L_x_25) ;  /* 0x0000000000808947 */ /* 0x000fea0003800000 */
[----:B------:R-:W-:-:S13]  /*1e60*/  ISETP.GT.AND P0, PT, R13, 0xfe, PT ;  /* 0x000000fe0d00780c */ /* 0x000fda0003f04270 */
[----:B------:R-:W-:Y:S05]  /*1e70*/  @P0 BRA `(.L_x_26) ;  /* 0x00000000006c0947 */ /* 0x000fea0003800000 */
[----:B------:R-:W-:-:S13]  /*1e80*/  ISETP.GE.AND P0, PT, R13, 0x1, PT ;  /* 0x000000010d00780c */ /* 0x000fda0003f06270 */
[----:B------:R-:W-:Y:S05]  /*1e90*/  @P0 BRA `(.L_x_27) ;  /* 0x0000000000740947 */ /* 0x000fea0003800000 */
[----:B------:R-:W-:Y:S02]  /*1ea0*/  ISETP.GE.AND P0, PT, R13, -0x18, PT ;  /* 0xffffffe80d00780c */ /* 0x000fe40003f06270 */
[----:B------:R-:W-:-:S11]  /*1eb0*/  LOP3.LUT R0, R0, 0x80000000, RZ, 0xc0, !PT ;  /* 0x8000000000007812 */ /* 0x000fd600078ec0ff */
[----:B------:R-:W-:Y:S05]  /*1ec0*/  @!P0 BRA `(.L_x_27) ;  /* 0x0000000000688947 */ /* 0x000fea0003800000 */
[CCC-:B------:R-:W-:Y:S01]  /*1ed0*/  FFMA.RZ R3, R14.reuse, R12.reuse, R11.reuse ;  /* 0x0000000c0e037223 */ /* 0x1c0fe2000000c00b */
[C---:B------:R-:W-:Y:S02]  /*1ee0*/  VIADD R9, R13.reuse, 0x20 ;  /* 0x000000200d097836 */ /* 0x040fe40000000000 */
[CCC-:B------:R-:W-:Y:S01]  /*1ef0*/  FFMA.RM R6, R14.reuse, R12.reuse, R11.reuse ;  /* 0x0000000c0e067223 */ /* 0x1c0fe2000000400b */
[----:B------:R-:W-:Y:S02]  /*1f00*/  ISETP.NE.AND P2, PT, R13, RZ, PT ;  /* 0x000000ff0d00720c */ /* 0x000fe40003f45270 */
[----:B------:R-:W-:Y:S01]  /*1f10*/  LOP3.LUT R8, R3, 0x7fffff, RZ, 0xc0, !PT ;  /* 0x007fffff03087812 */ /* 0x000fe200078ec0ff */
[----:B------:R-:W-:Y:S01]  /*1f20*/  FFMA.RP R3, R14, R12, R11 ;  /* 0x0000000c0e037223 */ /* 0x000fe2000000800b */
[----:B------:R-:W-:Y:S02]  /*1f30*/  ISETP.NE.AND P1, PT, R13, RZ, PT ;  /* 0x000000ff0d00720c */ /* 0x000fe40003f25270 */
[----:B------:R-:W-:-:S02]  /*1f40*/  LOP3.LUT R8, R8, 0x800000, RZ, 0xfc, !PT ;  /* 0x0080000008087812 */ /* 0x000fc400078efcff */
[----:B------:R-:W-:Y:S02]  /*1f50*/  IADD3 R11, PT, PT, -R13, RZ, RZ ;  /* 0x000000ff0d0b7210 */ /* 0x000fe40007ffe1ff */
[----:B------:R-:W-:Y:S02]  /*1f60*/  SHF.L.U32 R9, R8, R9, RZ ;  /* 0x0000000908097219 */ /* 0x000fe400000006ff */
[----:B------:R-:W-:Y:S02]  /*1f70*/  FSETP.NEU.FTZ.AND P0, PT, R3, R6, PT ;  /* 0x000000060300720b */ /* 0x000fe40003f1d000 */
[----:B------:R-:W-:Y:S02]  /*1f80*/  SEL R3, R11, RZ, P2 ;  /* 0x000000ff0b037207 */ /* 0x000fe40001000000 */
[----:B------:R-:W-:Y:S02]  /*1f90*/  ISETP.NE.AND P1, PT, R9, RZ, P1 ;  /* 0x000000ff0900720c */ /* 0x000fe40000f25270 */
[----:B------:R-:W-:-:S02]  /*1fa0*/  SHF.R.U32.HI R3, RZ, R3, R8 ;  /* 0x00000003ff037219 */ /* 0x000fc40000011608 */
[----:B------:R-:W-:Y:S02]  /*1fb0*/  PLOP3.LUT P0, PT, P0, P1, PT, 0xf8, 0x8f ;  /* 0x00000000008f781c */ /* 0x000fe40000703f70 */
[----:B------:R-:W-:Y:S02]  /*1fc0*/  SHF.R.U32.HI R9, RZ, 0x1, R3 ;  /* 0x00000001ff097819 */ /* 0x000fe40000011603 */
[----:B------:R-:W-:-:S04]  /*1fd0*/  SEL R6, RZ, 0x1, !P0 ;  /* 0x00000001ff067807 */ /* 0x000fc80004000000 */
[----:B------:R-:W-:-:S04]  /*1fe0*/  LOP3.LUT R6, R6, 0x1, R9, 0xf8, !PT ;  /* 0x0000000106067812 */ /* 0x000fc800078ef809 */
[----:B------:R-:W-:-:S05]  /*1ff0*/  LOP3.LUT R6, R6, R3, RZ, 0xc0, !PT ;  /* 0x0000000306067212 */ /* 0x000fca00078ec0ff */
[----:B------:R-:W-:-:S05]  /*2000*/  IMAD.IADD R9, R9, 0x1, R6 ;  /* 0x0000000109097824 */ /* 0x000fca00078e0206 */
[----:B------:R-:W-:Y:S01]  /*2010*/  LOP3.LUT R0, R9, R0, RZ, 0xfc, !PT ;  /* 0x0000000009007212 */ /* 0x000fe200078efcff */
[----:B------:R-:W-:Y:S06]  /*2020*/  BRA `(.L_x_27) ;  /* 0x0000000000107947 */ /* 0x000fec0003800000 */
.L_x_26:
[----:B------:R-:W-:-:S04]  /*2030*/  LOP3.LUT R0, R0, 0x80000000, RZ, 0xc0, !PT ;  /* 0x8000000000007812 */ /* 0x000fc800078ec0ff */
[----:B------:R-:W-:Y:S01]  /*2040*/  LOP3.LUT R0, R0, 0x7f800000, RZ, 0xfc, !PT ;  /* 0x7f80000000007812 */ /* 0x000fe200078efcff */
[----:B------:R-:W-:Y:S06]  /*2050*/  BRA `(.L_x_27) ;  /* 0x0000000000047947 */ /* 0x000fec0003800000 */
.L_x_25:
[----:B------:R-:W-:-:S07]  /*2060*/  IMAD R0, R9, 0x800000, R0 ;  /* 0x0080000009007824 */ /* 0x000fce00078e0200 */
.L_x_27:
[----:B------:R-:W-:Y:S05]  /*2070*/  BSYNC.RECONVERGENT B2 ;  /* 0x0000000000027941 */ /* 0x000fea0003800200 */
.L_x_24:
[----:B------:R-:W-:Y:S05]  /*2080*/  BRA `(.L_x_28) ;  /* 0x0000000000207947 */ /* 0x000fea0003800000 */
.L_x_23:
[----:B------:R-:W-:-:S04]  /*2090*/  LOP3.LUT R0, R9, 0x80000000, R11, 0x48, !PT ;  /* 0x8000000009007812 */ /* 0x000fc800078e480b */
[----:B------:R-:W-:Y:S01]  /*20a0*/  LOP3.LUT R0, R0, 0x7f800000, RZ, 0xfc, !PT ;  /* 0x7f80000000007812 */ /* 0x000fe200078efcff */
[----:B------:R-:W-:Y:S06]  /*20b0*/  BRA `(.L_x_28) ;  /* 0x0000000000147947 */ /* 0x000fec0003800000 */
.L_x_22:
[----:B------:R-:W-:Y:S01]  /*20c0*/  LOP3.LUT R0, R9, 0x80000000, R11, 0x48, !PT ;  /* 0x8000000009007812 */ /* 0x000fe200078e480b */
[----:B------:R-:W-:Y:S06]  /*20d0*/  BRA `(.L_x_28) ;  /* 0x00000000000c7947 */ /* 0x000fec0003800000 */
.L_x_21:
[----:B------:R-:W0:Y:S01]  /*20e0*/  MUFU.RSQ R0, -QNAN ;  /* 0xffc0000000007908 */ /* 0x000e220000001400 */
[----:B------:R-:W-:Y:S05]  /*20f0*/  BRA `(.L_x_28) ;  /* 0x0000000000047947 */ /* 0x000fea0003800000 */
.L_x_20:
[----:B------:R-:W-:-:S07]  /*2100*/  FADD.FTZ R0, R0, R3 ;  /* 0x0000000300007221 */ /* 0x000fce0000010000 */
.L_x_28:
[----:B------:R-:W-:Y:S05]  /*2110*/  BSYNC.RECONVERGENT B1 ;  /* 0x0000000000017941 */ /* 0x000fea0003800200 */
.L_x_18:
[----:B------:R-:W-:Y:S02]  /*2120*/  IMAD.MOV.U32 R8, RZ, RZ, R4 ;  /* 0x000000ffff087224 */ /* 0x000fe400078e0004 */
[----:B------:R-:W-:-:S04]  /*2130*/  IMAD.MOV.U32 R9, RZ, RZ, 0x0 ;  /* 0x00000000ff097424 */ /* 0x000fc800078e00ff */
[----:B0-----:R-:W-:Y:S05]  /*2140*/  RET.REL.NODEC R8 `(_Z19applyRopeEmbeddingsPfiiif) ;  /* 0xffffffdc08ac7950 */ /* 0x001fea0003c3ffff */
.L_x_29:
[----:B------:R-:W-:-:S00]  /*2150*/  BRA `(.L_x_29) ;  /* 0xfffffffc00fc7947 */ /* 0x000fc0000383ffff */
[----:B------:R-:W-:-:S00]  /*2160*/  NOP ;  /* 0x0000000000007918 */ /* 0x000fc00000000000 */
        /* <DEDUP_REMOVED lines=9> */
.L_x_31:


//--------------------- .nv.global.init           --------------------------
	.section	.nv.global.init,"aw",@progbits
	.align	4
.nv.global.init:
	.type		__cudart_i2opi_f,@object
	.size		__cudart_i2opi_f,(.L_0 - __cudart_i2opi_f)
__cudart_i2opi_f:
        /*0000*/ 	.byte	0x41, 0x90, 0x43, 0x3c, 0x99, 0x95, 0x62, 0xdb, 0xc0, 0xdd, 0x34, 0xf5, 0xd1, 0x57, 0x27, 0xfc
        /*0010*/ 	.byte	0x29, 0x15, 0x44, 0x4e, 0x6e, 0x83, 0xf9, 0xa2
.L_0:


//--------------------- .nv.shared.reserved.0     --------------------------
	.section	.nv.shared.reserved.0,"aw",@nobits
	.weak		__nv_reservedSMEM_offset_0_alias
	.size		__nv_reservedSMEM_offset_0_alias, 0, 64
	.other		__nv_reservedSMEM_offset_0_alias,@"STO_CUDA_RESERVED_SHARED STV_DEFAULT"
__nv_reservedSMEM_offset_0_alias:
	.zero		0
	.zero		64


//--------------------- .nv.constant0._Z19applyRopeEmbeddingsPfiiif --------------------------
	.section	.nv.constant0._Z19applyRopeEmbeddingsPfiiif,"a",@progbits
	.sectionflags	@""
	.align	4
.nv.constant0._Z19applyRopeEmbeddingsPfiiif:
	.zero		920


//--------------------- SYMBOLS --------------------------

	.type		.nv.reservedSmem.offset0,@object
	.size		.nv.reservedSmem.offset0,0x4
